//
// Generated by NVIDIA NVVM Compiler
//
// Compiler Build ID: CL-36424714
// Cuda compilation tools, release 13.0, V13.0.88
// Based on NVVM 20.0.0
//

.version 9.0
.target sm_100
.address_size 64

	// .globl	_Z20_multiply_fft_kernelPtS_S_mm
.extern .func  (.param .b32 func_retval0) vprintf
(
	.param .b64 vprintf_param_0,
	.param .b64 vprintf_param_1
)
;
// _ZZ20_multiply_fft_kernelPtS_S_mmE1X has been demoted
// _ZZ20_multiply_fft_kernelPtS_S_mmE1Y has been demoted
// _ZZ20_multiply_fft_kernelPtS_S_mmE1Z has been demoted
.global .align 1 .b8 $str[24] = {110, 117, 109, 32, 37, 100, 32, 114, 101, 97, 108, 32, 37, 102, 32, 105, 109, 97, 103, 32, 37, 102, 10};
.global .align 4 .b8 __cudart_i2opi_f[24] = {65, 144, 67, 60, 153, 149, 98, 219, 192, 221, 52, 245, 209, 87, 39, 252, 41, 21, 68, 78, 110, 131, 249, 162};

.visible .entry _Z20_multiply_fft_kernelPtS_S_mm(
	.param .u64 .ptr .align 1 _Z20_multiply_fft_kernelPtS_S_mm_param_0,
	.param .u64 .ptr .align 1 _Z20_multiply_fft_kernelPtS_S_mm_param_1,
	.param .u64 .ptr .align 1 _Z20_multiply_fft_kernelPtS_S_mm_param_2,
	.param .u64 _Z20_multiply_fft_kernelPtS_S_mm_param_3,
	.param .u64 _Z20_multiply_fft_kernelPtS_S_mm_param_4
)
{
	.local .align 8 .b8 	__local_depot0[56];
	.reg .b64 	%SP;
	.reg .b64 	%SPL;
	.reg .pred 	%p<143>;
	.reg .b16 	%rs<3>;
	.reg .b32 	%r<891>;
	.reg .b32 	%f<461>;
	.reg .b64 	%rd<376>;
	.reg .b64 	%fd<370>;
	// demoted variable
	.shared .align 16 .b8 _ZZ20_multiply_fft_kernelPtS_S_mmE1X[1040];
	// demoted variable
	.shared .align 16 .b8 _ZZ20_multiply_fft_kernelPtS_S_mmE1Y[1024];
	// demoted variable
	.shared .align 16 .b8 _ZZ20_multiply_fft_kernelPtS_S_mmE1Z[1024];
	mov.u64 	%SPL, __local_depot0;
	cvta.local.u64 	%SP, %SPL;
	ld.param.u64 	%rd143, [_Z20_multiply_fft_kernelPtS_S_mm_param_0];
	ld.param.u64 	%rd144, [_Z20_multiply_fft_kernelPtS_S_mm_param_1];
	cvta.to.global.u64 	%rd145, %rd144;
	cvta.to.global.u64 	%rd146, %rd143;
	add.u64 	%rd1, %SPL, 0;
	add.u64 	%rd2, %SPL, 0;
	mov.u32 	%r1, %tid.x;
	mul.wide.u32 	%rd149, %r1, 2;
	add.s64 	%rd150, %rd146, %rd149;
	ld.global.u16 	%rs1, [%rd150];
	cvt.rn.f64.u16 	%fd3, %rs1;
	shl.b32 	%r271, %r1, 4;
	mov.u32 	%r272, _ZZ20_multiply_fft_kernelPtS_S_mmE1X;
	add.s32 	%r273, %r272, %r271;
	mov.f64 	%fd4, 0d0000000000000000;
	st.shared.v2.f64 	[%r273], {%fd3, %fd4};
	add.s64 	%rd151, %rd145, %rd149;
	ld.global.u16 	%rs2, [%rd151];
	cvt.rn.f64.u16 	%fd5, %rs2;
	mov.u32 	%r274, _ZZ20_multiply_fft_kernelPtS_S_mmE1Y;
	add.s32 	%r275, %r274, %r271;
	st.shared.v2.f64 	[%r275], {%fd5, %fd4};
	bar.sync 	0;
	and.b32  	%r276, %r1, 1;
	shr.u32 	%r277, %r1, 4;
	and.b32  	%r278, %r271, 16;
	shl.b32 	%r279, %r1, 2;
	and.b32  	%r280, %r279, 8;
	or.b32  	%r281, %r278, %r280;
	and.b32  	%r282, %r1, 4;
	or.b32  	%r283, %r282, %r281;
	shr.u32 	%r284, %r1, 2;
	and.b32  	%r285, %r284, 2;
	or.b32  	%r286, %r283, %r285;
	and.b32  	%r287, %r277, 1;
	or.b32  	%r288, %r287, %r286;
	shr.u32 	%r289, %r1, 5;
	shl.b32 	%r290, %r288, 1;
	and.b32  	%r291, %r289, 1;
	or.b32  	%r2, %r291, %r290;
	shl.b32 	%r292, %r2, 4;
	add.s32 	%r293, %r272, %r292;
	ld.shared.v2.f64 	{%fd6, %fd7}, [%r293];
	ld.shared.v2.f64 	{%fd8, %fd9}, [%r273];
	st.shared.v2.f64 	[%r293], {%fd8, %fd9};
	st.shared.v2.f64 	[%r273], {%fd6, %fd7};
	add.s32 	%r294, %r274, %r292;
	ld.shared.v2.f64 	{%fd10, %fd11}, [%r294];
	ld.shared.v2.f64 	{%fd12, %fd13}, [%r275];
	st.shared.v2.f64 	[%r294], {%fd12, %fd13};
	st.shared.v2.f64 	[%r275], {%fd10, %fd11};
	bar.sync 	0;
	shl.b32 	%r3, %r1, 1;
	mov.f32 	%f90, 0f00000000;
	mul.rn.f32 	%f91, %f90, %f90;
	add.f32 	%f92, %f91, 0f00000000;
	fma.rn.f32 	%f93, %f91, 0f37CBAC00, 0fBAB607ED;
	fma.rn.f32 	%f94, %f93, %f91, 0f3D2AAABB;
	fma.rn.f32 	%f95, %f94, %f91, 0fBEFFFFFF;
	fma.rn.f32 	%f96, %f95, %f92, 0f3F800000;
	cvt.f64.f32 	%fd1, %f96;
	fma.rn.f32 	%f97, %f91, 0f00000000, 0f00000000;
	fma.rn.f32 	%f98, %f91, 0fB94D4153, 0f3C0885E4;
	fma.rn.f32 	%f99, %f98, %f91, 0fBE2AAAA8;
	fma.rn.f32 	%f100, %f99, %f97, 0f00000000;
	cvt.f64.f32 	%fd2, %f100;
	add.s32 	%r295, %r273, %r271;
	ld.shared.v2.f64 	{%fd14, %fd15}, [%r295];
	ld.shared.v2.f64 	{%fd16, %fd17}, [%r295+16];
	mul.f64 	%fd18, %fd16, %fd1;
	mul.f64 	%fd19, %fd17, %fd2;
	sub.f64 	%fd20, %fd18, %fd19;
	mul.f64 	%fd21, %fd16, %fd2;
	fma.rn.f64 	%fd22, %fd17, %fd1, %fd21;
	bar.sync 	0;
	add.f64 	%fd23, %fd14, %fd20;
	add.f64 	%fd24, %fd15, %fd22;
	st.shared.v2.f64 	[%r295], {%fd23, %fd24};
	sub.f64 	%fd25, %fd14, %fd20;
	sub.f64 	%fd26, %fd15, %fd22;
	st.shared.v2.f64 	[%r295+16], {%fd25, %fd26};
	add.s32 	%r296, %r275, %r271;
	ld.shared.v2.f64 	{%fd27, %fd28}, [%r296];
	ld.shared.v2.f64 	{%fd29, %fd30}, [%r296+16];
	mul.f64 	%fd31, %fd29, %fd1;
	mul.f64 	%fd32, %fd30, %fd2;
	sub.f64 	%fd33, %fd31, %fd32;
	mul.f64 	%fd34, %fd30, %fd1;
	fma.rn.f64 	%fd35, %fd29, %fd2, %fd34;
	bar.sync 	0;
	add.f64 	%fd36, %fd27, %fd33;
	add.f64 	%fd37, %fd28, %fd35;
	st.shared.v2.f64 	[%r296], {%fd36, %fd37};
	sub.f64 	%fd38, %fd27, %fd33;
	sub.f64 	%fd39, %fd28, %fd35;
	st.shared.v2.f64 	[%r296+16], {%fd38, %fd39};
	bar.sync 	0;
	and.b32  	%r297, %r3, 2044;
	or.b32  	%r4, %r276, %r297;
	cvt.rn.f32.u32 	%f101, %r276;
	mul.f32 	%f102, %f101, 0f3E800000;
	mul.f32 	%f1, %f102, 0f40C90FDB;
	mul.f32 	%f103, %f1, 0f3F22F983;
	cvt.rni.s32.f32 	%r856, %f103;
	cvt.rn.f32.s32 	%f104, %r856;
	fma.rn.f32 	%f105, %f104, 0fBFC90FDA, %f1;
	fma.rn.f32 	%f106, %f104, 0fB3A22168, %f105;
	fma.rn.f32 	%f452, %f104, 0fA7C234C5, %f106;
	abs.f32 	%f3, %f1;
	setp.ltu.f32 	%p1, %f3, 0f47CE4780;
	mov.u32 	%r812, %r856;
	mov.f32 	%f441, %f452;
	@%p1 bra 	$L__BB0_8;
	setp.eq.f32 	%p2, %f3, 0f7F800000;
	@%p2 bra 	$L__BB0_7;
	mov.b32 	%r6, %f1;
	shl.b32 	%r299, %r6, 8;
	or.b32  	%r7, %r299, -2147483648;
	mov.b64 	%rd318, 0;
	mov.b32 	%r809, 0;
	mov.u64 	%rd316, __cudart_i2opi_f;
	mov.u64 	%rd317, %rd2;
$L__BB0_3:
	.pragma "nounroll";
	ld.global.nc.u32 	%r300, [%rd316];
	mad.wide.u32 	%rd154, %r300, %r7, %rd318;
	shr.u64 	%rd318, %rd154, 32;
	st.local.u32 	[%rd317], %rd154;
	add.s32 	%r809, %r809, 1;
	add.s64 	%rd317, %rd317, 4;
	add.s64 	%rd316, %rd316, 4;
	setp.ne.s32 	%p3, %r809, 6;
	@%p3 bra 	$L__BB0_3;
	shr.u32 	%r301, %r6, 23;
	st.local.u32 	[%rd2+24], %rd318;
	and.b32  	%r10, %r301, 31;
	and.b32  	%r302, %r301, 224;
	add.s32 	%r303, %r302, -128;
	shr.u32 	%r304, %r303, 5;
	mul.wide.u32 	%rd155, %r304, 4;
	sub.s64 	%rd9, %rd2, %rd155;
	ld.local.u32 	%r810, [%rd9+24];
	ld.local.u32 	%r811, [%rd9+20];
	setp.eq.s32 	%p4, %r10, 0;
	@%p4 bra 	$L__BB0_6;
	shf.l.wrap.b32 	%r810, %r811, %r810, %r10;
	ld.local.u32 	%r305, [%rd9+16];
	shf.l.wrap.b32 	%r811, %r305, %r811, %r10;
$L__BB0_6:
	shr.u32 	%r306, %r810, 30;
	shf.l.wrap.b32 	%r307, %r811, %r810, 2;
	shl.b32 	%r308, %r811, 2;
	shr.u32 	%r309, %r307, 31;
	add.s32 	%r812, %r309, %r306;
	shr.s32 	%r310, %r307, 31;
	xor.b32  	%r311, %r310, %r307;
	xor.b32  	%r312, %r310, %r308;
	cvt.u64.u32 	%rd156, %r311;
	shl.b64 	%rd157, %rd156, 32;
	cvt.u64.u32 	%rd158, %r312;
	or.b64  	%rd159, %rd157, %rd158;
	cvt.rn.f64.s64 	%fd40, %rd159;
	mul.f64 	%fd41, %fd40, 0d3BF921FB54442D19;
	cvt.rn.f32.f64 	%f107, %fd41;
	neg.f32 	%f108, %f107;
	setp.lt.s32 	%p5, %r307, 0;
	selp.f32 	%f441, %f108, %f107, %p5;
	bra.uni 	$L__BB0_8;
$L__BB0_7:
	mov.f32 	%f109, 0f00000000;
	mul.rn.f32 	%f441, %f1, %f109;
	mov.b32 	%r812, 0;
$L__BB0_8:
	setp.ltu.f32 	%p6, %f3, 0f47CE4780;
	add.s32 	%r314, %r812, 1;
	mul.rn.f32 	%f110, %f441, %f441;
	and.b32  	%r315, %r812, 1;
	setp.eq.b32 	%p7, %r315, 1;
	selp.f32 	%f111, %f441, 0f3F800000, %p7;
	fma.rn.f32 	%f112, %f110, %f111, 0f00000000;
	fma.rn.f32 	%f113, %f110, 0f37CBAC00, 0fBAB607ED;
	selp.f32 	%f114, 0fB94D4153, %f113, %p7;
	selp.f32 	%f115, 0f3C0885E4, 0f3D2AAABB, %p7;
	fma.rn.f32 	%f116, %f114, %f110, %f115;
	selp.f32 	%f117, 0fBE2AAAA8, 0fBEFFFFFF, %p7;
	fma.rn.f32 	%f118, %f116, %f110, %f117;
	fma.rn.f32 	%f119, %f118, %f112, %f111;
	and.b32  	%r316, %r314, 2;
	setp.eq.s32 	%p8, %r316, 0;
	mov.f32 	%f120, 0f00000000;
	sub.f32 	%f121, %f120, %f119;
	selp.f32 	%f7, %f119, %f121, %p8;
	mov.u32 	%r816, %r856;
	mov.f32 	%f442, %f452;
	@%p6 bra 	$L__BB0_16;
	setp.eq.f32 	%p9, %f3, 0f7F800000;
	@%p9 bra 	$L__BB0_15;
	mov.b32 	%r19, %f1;
	shl.b32 	%r318, %r19, 8;
	or.b32  	%r20, %r318, -2147483648;
	mov.b64 	%rd321, 0;
	mov.b32 	%r813, 0;
	mov.u64 	%rd319, __cudart_i2opi_f;
	mov.u64 	%rd320, %rd1;
$L__BB0_11:
	.pragma "nounroll";
	ld.global.nc.u32 	%r319, [%rd319];
	mad.wide.u32 	%rd162, %r319, %r20, %rd321;
	shr.u64 	%rd321, %rd162, 32;
	st.local.u32 	[%rd320], %rd162;
	add.s32 	%r813, %r813, 1;
	add.s64 	%rd320, %rd320, 4;
	add.s64 	%rd319, %rd319, 4;
	setp.ne.s32 	%p10, %r813, 6;
	@%p10 bra 	$L__BB0_11;
	shr.u32 	%r320, %r19, 23;
	st.local.u32 	[%rd1+24], %rd321;
	and.b32  	%r23, %r320, 31;
	and.b32  	%r321, %r320, 224;
	add.s32 	%r322, %r321, -128;
	shr.u32 	%r323, %r322, 5;
	mul.wide.u32 	%rd163, %r323, 4;
	sub.s64 	%rd16, %rd1, %rd163;
	ld.local.u32 	%r814, [%rd16+24];
	ld.local.u32 	%r815, [%rd16+20];
	setp.eq.s32 	%p11, %r23, 0;
	@%p11 bra 	$L__BB0_14;
	shf.l.wrap.b32 	%r814, %r815, %r814, %r23;
	ld.local.u32 	%r324, [%rd16+16];
	shf.l.wrap.b32 	%r815, %r324, %r815, %r23;
$L__BB0_14:
	shr.u32 	%r325, %r814, 30;
	shf.l.wrap.b32 	%r326, %r815, %r814, 2;
	shl.b32 	%r327, %r815, 2;
	shr.u32 	%r328, %r326, 31;
	add.s32 	%r816, %r328, %r325;
	shr.s32 	%r329, %r326, 31;
	xor.b32  	%r330, %r329, %r326;
	xor.b32  	%r331, %r329, %r327;
	cvt.u64.u32 	%rd164, %r330;
	shl.b64 	%rd165, %rd164, 32;
	cvt.u64.u32 	%rd166, %r331;
	or.b64  	%rd167, %rd165, %rd166;
	cvt.rn.f64.s64 	%fd42, %rd167;
	mul.f64 	%fd43, %fd42, 0d3BF921FB54442D19;
	cvt.rn.f32.f64 	%f122, %fd43;
	neg.f32 	%f123, %f122;
	setp.lt.s32 	%p12, %r326, 0;
	selp.f32 	%f442, %f123, %f122, %p12;
	bra.uni 	$L__BB0_16;
$L__BB0_15:
	mov.f32 	%f124, 0f00000000;
	mul.rn.f32 	%f442, %f1, %f124;
	mov.b32 	%r816, 0;
$L__BB0_16:
	cvt.f64.f32 	%fd44, %f7;
	mul.rn.f32 	%f125, %f442, %f442;
	and.b32  	%r333, %r816, 1;
	setp.eq.b32 	%p13, %r333, 1;
	selp.f32 	%f126, 0f3F800000, %f442, %p13;
	fma.rn.f32 	%f127, %f125, %f126, 0f00000000;
	fma.rn.f32 	%f128, %f125, 0f37CBAC00, 0fBAB607ED;
	selp.f32 	%f129, %f128, 0fB94D4153, %p13;
	selp.f32 	%f130, 0f3D2AAABB, 0f3C0885E4, %p13;
	fma.rn.f32 	%f131, %f129, %f125, %f130;
	selp.f32 	%f132, 0fBEFFFFFF, 0fBE2AAAA8, %p13;
	fma.rn.f32 	%f133, %f131, %f125, %f132;
	fma.rn.f32 	%f134, %f133, %f127, %f126;
	and.b32  	%r334, %r816, 2;
	setp.eq.s32 	%p14, %r334, 0;
	mov.f32 	%f135, 0f00000000;
	sub.f32 	%f136, %f135, %f134;
	selp.f32 	%f137, %f134, %f136, %p14;
	cvt.f64.f32 	%fd45, %f137;
	shl.b32 	%r335, %r4, 4;
	add.s32 	%r337, %r272, %r335;
	ld.shared.v2.f64 	{%fd46, %fd47}, [%r337];
	ld.shared.v2.f64 	{%fd48, %fd49}, [%r337+32];
	mul.f64 	%fd50, %fd48, %fd44;
	mul.f64 	%fd51, %fd49, %fd45;
	sub.f64 	%fd52, %fd50, %fd51;
	mul.f64 	%fd53, %fd48, %fd45;
	fma.rn.f64 	%fd54, %fd49, %fd44, %fd53;
	bar.sync 	0;
	add.f64 	%fd55, %fd46, %fd52;
	add.f64 	%fd56, %fd47, %fd54;
	st.shared.v2.f64 	[%r337], {%fd55, %fd56};
	sub.f64 	%fd57, %fd46, %fd52;
	sub.f64 	%fd58, %fd47, %fd54;
	st.shared.v2.f64 	[%r337+32], {%fd57, %fd58};
	add.s32 	%r339, %r274, %r335;
	ld.shared.v2.f64 	{%fd59, %fd60}, [%r339];
	ld.shared.v2.f64 	{%fd61, %fd62}, [%r339+32];
	mul.f64 	%fd63, %fd61, %fd44;
	mul.f64 	%fd64, %fd62, %fd45;
	sub.f64 	%fd65, %fd63, %fd64;
	mul.f64 	%fd66, %fd62, %fd44;
	fma.rn.f64 	%fd67, %fd61, %fd45, %fd66;
	bar.sync 	0;
	add.f64 	%fd68, %fd59, %fd65;
	add.f64 	%fd69, %fd60, %fd67;
	st.shared.v2.f64 	[%r339], {%fd68, %fd69};
	sub.f64 	%fd70, %fd59, %fd65;
	sub.f64 	%fd71, %fd60, %fd67;
	st.shared.v2.f64 	[%r339+32], {%fd70, %fd71};
	bar.sync 	0;
	and.b32  	%r340, %r1, 3;
	cvt.rn.f32.u32 	%f138, %r340;
	mul.f32 	%f139, %f138, 0f3E000000;
	mul.f32 	%f11, %f139, 0f40C90FDB;
	mul.f32 	%f140, %f11, 0f3F22F983;
	cvt.rni.s32.f32 	%r864, %f140;
	cvt.rn.f32.s32 	%f141, %r864;
	fma.rn.f32 	%f142, %f141, 0fBFC90FDA, %f11;
	fma.rn.f32 	%f143, %f141, 0fB3A22168, %f142;
	fma.rn.f32 	%f454, %f141, 0fA7C234C5, %f143;
	abs.f32 	%f13, %f11;
	setp.ltu.f32 	%p15, %f13, 0f47CE4780;
	mov.u32 	%r820, %r864;
	mov.f32 	%f443, %f454;
	@%p15 bra 	$L__BB0_24;
	setp.eq.f32 	%p16, %f13, 0f7F800000;
	@%p16 bra 	$L__BB0_23;
	mov.b32 	%r33, %f11;
	shl.b32 	%r342, %r33, 8;
	or.b32  	%r34, %r342, -2147483648;
	mov.b64 	%rd324, 0;
	mov.b32 	%r817, 0;
	mov.u64 	%rd322, __cudart_i2opi_f;
	mov.u64 	%rd323, %rd2;
$L__BB0_19:
	.pragma "nounroll";
	ld.global.nc.u32 	%r343, [%rd322];
	mad.wide.u32 	%rd170, %r343, %r34, %rd324;
	shr.u64 	%rd324, %rd170, 32;
	st.local.u32 	[%rd323], %rd170;
	add.s32 	%r817, %r817, 1;
	add.s64 	%rd323, %rd323, 4;
	add.s64 	%rd322, %rd322, 4;
	setp.ne.s32 	%p17, %r817, 6;
	@%p17 bra 	$L__BB0_19;
	shr.u32 	%r344, %r33, 23;
	st.local.u32 	[%rd2+24], %rd324;
	and.b32  	%r37, %r344, 31;
	and.b32  	%r345, %r344, 224;
	add.s32 	%r346, %r345, -128;
	shr.u32 	%r347, %r346, 5;
	mul.wide.u32 	%rd171, %r347, 4;
	sub.s64 	%rd23, %rd2, %rd171;
	ld.local.u32 	%r818, [%rd23+24];
	ld.local.u32 	%r819, [%rd23+20];
	setp.eq.s32 	%p18, %r37, 0;
	@%p18 bra 	$L__BB0_22;
	shf.l.wrap.b32 	%r818, %r819, %r818, %r37;
	ld.local.u32 	%r348, [%rd23+16];
	shf.l.wrap.b32 	%r819, %r348, %r819, %r37;
$L__BB0_22:
	shr.u32 	%r349, %r818, 30;
	shf.l.wrap.b32 	%r350, %r819, %r818, 2;
	shl.b32 	%r351, %r819, 2;
	shr.u32 	%r352, %r350, 31;
	add.s32 	%r820, %r352, %r349;
	shr.s32 	%r353, %r350, 31;
	xor.b32  	%r354, %r353, %r350;
	xor.b32  	%r355, %r353, %r351;
	cvt.u64.u32 	%rd172, %r354;
	shl.b64 	%rd173, %rd172, 32;
	cvt.u64.u32 	%rd174, %r355;
	or.b64  	%rd175, %rd173, %rd174;
	cvt.rn.f64.s64 	%fd72, %rd175;
	mul.f64 	%fd73, %fd72, 0d3BF921FB54442D19;
	cvt.rn.f32.f64 	%f144, %fd73;
	neg.f32 	%f145, %f144;
	setp.lt.s32 	%p19, %r350, 0;
	selp.f32 	%f443, %f145, %f144, %p19;
	bra.uni 	$L__BB0_24;
$L__BB0_23:
	mov.f32 	%f146, 0f00000000;
	mul.rn.f32 	%f443, %f11, %f146;
	mov.b32 	%r820, 0;
$L__BB0_24:
	setp.ltu.f32 	%p20, %f13, 0f47CE4780;
	add.s32 	%r357, %r820, 1;
	mul.rn.f32 	%f147, %f443, %f443;
	and.b32  	%r358, %r820, 1;
	setp.eq.b32 	%p21, %r358, 1;
	selp.f32 	%f148, %f443, 0f3F800000, %p21;
	fma.rn.f32 	%f149, %f147, %f148, 0f00000000;
	fma.rn.f32 	%f150, %f147, 0f37CBAC00, 0fBAB607ED;
	selp.f32 	%f151, 0fB94D4153, %f150, %p21;
	selp.f32 	%f152, 0f3C0885E4, 0f3D2AAABB, %p21;
	fma.rn.f32 	%f153, %f151, %f147, %f152;
	selp.f32 	%f154, 0fBE2AAAA8, 0fBEFFFFFF, %p21;
	fma.rn.f32 	%f155, %f153, %f147, %f154;
	fma.rn.f32 	%f156, %f155, %f149, %f148;
	and.b32  	%r359, %r357, 2;
	setp.eq.s32 	%p22, %r359, 0;
	mov.f32 	%f157, 0f00000000;
	sub.f32 	%f158, %f157, %f156;
	selp.f32 	%f17, %f156, %f158, %p22;
	mov.u32 	%r824, %r864;
	mov.f32 	%f444, %f454;
	@%p20 bra 	$L__BB0_32;
	setp.eq.f32 	%p23, %f13, 0f7F800000;
	@%p23 bra 	$L__BB0_31;
	mov.b32 	%r46, %f11;
	shl.b32 	%r361, %r46, 8;
	or.b32  	%r47, %r361, -2147483648;
	mov.b64 	%rd327, 0;
	mov.b32 	%r821, 0;
	mov.u64 	%rd325, __cudart_i2opi_f;
	mov.u64 	%rd326, %rd1;
$L__BB0_27:
	.pragma "nounroll";
	ld.global.nc.u32 	%r362, [%rd325];
	mad.wide.u32 	%rd178, %r362, %r47, %rd327;
	shr.u64 	%rd327, %rd178, 32;
	st.local.u32 	[%rd326], %rd178;
	add.s32 	%r821, %r821, 1;
	add.s64 	%rd326, %rd326, 4;
	add.s64 	%rd325, %rd325, 4;
	setp.ne.s32 	%p24, %r821, 6;
	@%p24 bra 	$L__BB0_27;
	shr.u32 	%r363, %r46, 23;
	st.local.u32 	[%rd1+24], %rd327;
	and.b32  	%r50, %r363, 31;
	and.b32  	%r364, %r363, 224;
	add.s32 	%r365, %r364, -128;
	shr.u32 	%r366, %r365, 5;
	mul.wide.u32 	%rd179, %r366, 4;
	sub.s64 	%rd30, %rd1, %rd179;
	ld.local.u32 	%r822, [%rd30+24];
	ld.local.u32 	%r823, [%rd30+20];
	setp.eq.s32 	%p25, %r50, 0;
	@%p25 bra 	$L__BB0_30;
	shf.l.wrap.b32 	%r822, %r823, %r822, %r50;
	ld.local.u32 	%r367, [%rd30+16];
	shf.l.wrap.b32 	%r823, %r367, %r823, %r50;
$L__BB0_30:
	shr.u32 	%r368, %r822, 30;
	shf.l.wrap.b32 	%r369, %r823, %r822, 2;
	shl.b32 	%r370, %r823, 2;
	shr.u32 	%r371, %r369, 31;
	add.s32 	%r824, %r371, %r368;
	shr.s32 	%r372, %r369, 31;
	xor.b32  	%r373, %r372, %r369;
	xor.b32  	%r374, %r372, %r370;
	cvt.u64.u32 	%rd180, %r373;
	shl.b64 	%rd181, %rd180, 32;
	cvt.u64.u32 	%rd182, %r374;
	or.b64  	%rd183, %rd181, %rd182;
	cvt.rn.f64.s64 	%fd74, %rd183;
	mul.f64 	%fd75, %fd74, 0d3BF921FB54442D19;
	cvt.rn.f32.f64 	%f159, %fd75;
	neg.f32 	%f160, %f159;
	setp.lt.s32 	%p26, %r369, 0;
	selp.f32 	%f444, %f160, %f159, %p26;
	bra.uni 	$L__BB0_32;
$L__BB0_31:
	mov.f32 	%f161, 0f00000000;
	mul.rn.f32 	%f444, %f11, %f161;
	mov.b32 	%r824, 0;
$L__BB0_32:
	cvt.f64.f32 	%fd76, %f17;
	mul.rn.f32 	%f162, %f444, %f444;
	and.b32  	%r376, %r824, 1;
	setp.eq.b32 	%p27, %r376, 1;
	selp.f32 	%f163, 0f3F800000, %f444, %p27;
	fma.rn.f32 	%f164, %f162, %f163, 0f00000000;
	fma.rn.f32 	%f165, %f162, 0f37CBAC00, 0fBAB607ED;
	selp.f32 	%f166, %f165, 0fB94D4153, %p27;
	selp.f32 	%f167, 0f3D2AAABB, 0f3C0885E4, %p27;
	fma.rn.f32 	%f168, %f166, %f162, %f167;
	selp.f32 	%f169, 0fBEFFFFFF, 0fBE2AAAA8, %p27;
	fma.rn.f32 	%f170, %f168, %f162, %f169;
	fma.rn.f32 	%f171, %f170, %f164, %f163;
	and.b32  	%r377, %r824, 2;
	setp.eq.s32 	%p28, %r377, 0;
	mov.f32 	%f172, 0f00000000;
	sub.f32 	%f173, %f172, %f171;
	selp.f32 	%f174, %f171, %f173, %p28;
	cvt.f64.f32 	%fd77, %f174;
	and.b32  	%r379, %r3, 2040;
	or.b32  	%r380, %r340, %r379;
	shl.b32 	%r381, %r380, 4;
	add.s32 	%r383, %r272, %r381;
	ld.shared.v2.f64 	{%fd78, %fd79}, [%r383];
	ld.shared.v2.f64 	{%fd80, %fd81}, [%r383+64];
	mul.f64 	%fd82, %fd80, %fd76;
	mul.f64 	%fd83, %fd81, %fd77;
	sub.f64 	%fd84, %fd82, %fd83;
	mul.f64 	%fd85, %fd80, %fd77;
	fma.rn.f64 	%fd86, %fd81, %fd76, %fd85;
	bar.sync 	0;
	add.f64 	%fd87, %fd78, %fd84;
	add.f64 	%fd88, %fd79, %fd86;
	st.shared.v2.f64 	[%r383], {%fd87, %fd88};
	sub.f64 	%fd89, %fd78, %fd84;
	sub.f64 	%fd90, %fd79, %fd86;
	st.shared.v2.f64 	[%r383+64], {%fd89, %fd90};
	add.s32 	%r385, %r274, %r381;
	ld.shared.v2.f64 	{%fd91, %fd92}, [%r385];
	ld.shared.v2.f64 	{%fd93, %fd94}, [%r385+64];
	mul.f64 	%fd95, %fd93, %fd76;
	mul.f64 	%fd96, %fd94, %fd77;
	sub.f64 	%fd97, %fd95, %fd96;
	mul.f64 	%fd98, %fd94, %fd76;
	fma.rn.f64 	%fd99, %fd93, %fd77, %fd98;
	bar.sync 	0;
	add.f64 	%fd100, %fd91, %fd97;
	add.f64 	%fd101, %fd92, %fd99;
	st.shared.v2.f64 	[%r385], {%fd100, %fd101};
	sub.f64 	%fd102, %fd91, %fd97;
	sub.f64 	%fd103, %fd92, %fd99;
	st.shared.v2.f64 	[%r385+64], {%fd102, %fd103};
	bar.sync 	0;
	and.b32  	%r386, %r1, 7;
	cvt.rn.f32.u32 	%f175, %r386;
	mul.f32 	%f176, %f175, 0f3D800000;
	mul.f32 	%f21, %f176, 0f40C90FDB;
	mul.f32 	%f177, %f21, 0f3F22F983;
	cvt.rni.s32.f32 	%r874, %f177;
	cvt.rn.f32.s32 	%f178, %r874;
	fma.rn.f32 	%f179, %f178, 0fBFC90FDA, %f21;
	fma.rn.f32 	%f180, %f178, 0fB3A22168, %f179;
	fma.rn.f32 	%f456, %f178, 0fA7C234C5, %f180;
	abs.f32 	%f23, %f21;
	setp.ltu.f32 	%p29, %f23, 0f47CE4780;
	mov.u32 	%r828, %r874;
	mov.f32 	%f445, %f456;
	@%p29 bra 	$L__BB0_40;
	setp.eq.f32 	%p30, %f23, 0f7F800000;
	@%p30 bra 	$L__BB0_39;
	mov.b32 	%r60, %f21;
	shl.b32 	%r388, %r60, 8;
	or.b32  	%r61, %r388, -2147483648;
	mov.b64 	%rd330, 0;
	mov.b32 	%r825, 0;
	mov.u64 	%rd328, __cudart_i2opi_f;
	mov.u64 	%rd329, %rd2;
$L__BB0_35:
	.pragma "nounroll";
	ld.global.nc.u32 	%r389, [%rd328];
	mad.wide.u32 	%rd186, %r389, %r61, %rd330;
	shr.u64 	%rd330, %rd186, 32;
	st.local.u32 	[%rd329], %rd186;
	add.s32 	%r825, %r825, 1;
	add.s64 	%rd329, %rd329, 4;
	add.s64 	%rd328, %rd328, 4;
	setp.ne.s32 	%p31, %r825, 6;
	@%p31 bra 	$L__BB0_35;
	shr.u32 	%r390, %r60, 23;
	st.local.u32 	[%rd2+24], %rd330;
	and.b32  	%r64, %r390, 31;
	and.b32  	%r391, %r390, 224;
	add.s32 	%r392, %r391, -128;
	shr.u32 	%r393, %r392, 5;
	mul.wide.u32 	%rd187, %r393, 4;
	sub.s64 	%rd37, %rd2, %rd187;
	ld.local.u32 	%r826, [%rd37+24];
	ld.local.u32 	%r827, [%rd37+20];
	setp.eq.s32 	%p32, %r64, 0;
	@%p32 bra 	$L__BB0_38;
	shf.l.wrap.b32 	%r826, %r827, %r826, %r64;
	ld.local.u32 	%r394, [%rd37+16];
	shf.l.wrap.b32 	%r827, %r394, %r827, %r64;
$L__BB0_38:
	shr.u32 	%r395, %r826, 30;
	shf.l.wrap.b32 	%r396, %r827, %r826, 2;
	shl.b32 	%r397, %r827, 2;
	shr.u32 	%r398, %r396, 31;
	add.s32 	%r828, %r398, %r395;
	shr.s32 	%r399, %r396, 31;
	xor.b32  	%r400, %r399, %r396;
	xor.b32  	%r401, %r399, %r397;
	cvt.u64.u32 	%rd188, %r400;
	shl.b64 	%rd189, %rd188, 32;
	cvt.u64.u32 	%rd190, %r401;
	or.b64  	%rd191, %rd189, %rd190;
	cvt.rn.f64.s64 	%fd104, %rd191;
	mul.f64 	%fd105, %fd104, 0d3BF921FB54442D19;
	cvt.rn.f32.f64 	%f181, %fd105;
	neg.f32 	%f182, %f181;
	setp.lt.s32 	%p33, %r396, 0;
	selp.f32 	%f445, %f182, %f181, %p33;
	bra.uni 	$L__BB0_40;
$L__BB0_39:
	mov.f32 	%f183, 0f00000000;
	mul.rn.f32 	%f445, %f21, %f183;
	mov.b32 	%r828, 0;
$L__BB0_40:
	setp.ltu.f32 	%p34, %f23, 0f47CE4780;
	add.s32 	%r403, %r828, 1;
	mul.rn.f32 	%f184, %f445, %f445;
	and.b32  	%r404, %r828, 1;
	setp.eq.b32 	%p35, %r404, 1;
	selp.f32 	%f185, %f445, 0f3F800000, %p35;
	fma.rn.f32 	%f186, %f184, %f185, 0f00000000;
	fma.rn.f32 	%f187, %f184, 0f37CBAC00, 0fBAB607ED;
	selp.f32 	%f188, 0fB94D4153, %f187, %p35;
	selp.f32 	%f189, 0f3C0885E4, 0f3D2AAABB, %p35;
	fma.rn.f32 	%f190, %f188, %f184, %f189;
	selp.f32 	%f191, 0fBE2AAAA8, 0fBEFFFFFF, %p35;
	fma.rn.f32 	%f192, %f190, %f184, %f191;
	fma.rn.f32 	%f193, %f192, %f186, %f185;
	and.b32  	%r405, %r403, 2;
	setp.eq.s32 	%p36, %r405, 0;
	mov.f32 	%f194, 0f00000000;
	sub.f32 	%f195, %f194, %f193;
	selp.f32 	%f27, %f193, %f195, %p36;
	mov.u32 	%r832, %r874;
	mov.f32 	%f446, %f456;
	@%p34 bra 	$L__BB0_48;
	setp.eq.f32 	%p37, %f23, 0f7F800000;
	@%p37 bra 	$L__BB0_47;
	mov.b32 	%r73, %f21;
	shl.b32 	%r407, %r73, 8;
	or.b32  	%r74, %r407, -2147483648;
	mov.b64 	%rd333, 0;
	mov.b32 	%r829, 0;
	mov.u64 	%rd331, __cudart_i2opi_f;
	mov.u64 	%rd332, %rd1;
$L__BB0_43:
	.pragma "nounroll";
	ld.global.nc.u32 	%r408, [%rd331];
	mad.wide.u32 	%rd194, %r408, %r74, %rd333;
	shr.u64 	%rd333, %rd194, 32;
	st.local.u32 	[%rd332], %rd194;
	add.s32 	%r829, %r829, 1;
	add.s64 	%rd332, %rd332, 4;
	add.s64 	%rd331, %rd331, 4;
	setp.ne.s32 	%p38, %r829, 6;
	@%p38 bra 	$L__BB0_43;
	shr.u32 	%r409, %r73, 23;
	st.local.u32 	[%rd1+24], %rd333;
	and.b32  	%r77, %r409, 31;
	and.b32  	%r410, %r409, 224;
	add.s32 	%r411, %r410, -128;
	shr.u32 	%r412, %r411, 5;
	mul.wide.u32 	%rd195, %r412, 4;
	sub.s64 	%rd44, %rd1, %rd195;
	ld.local.u32 	%r830, [%rd44+24];
	ld.local.u32 	%r831, [%rd44+20];
	setp.eq.s32 	%p39, %r77, 0;
	@%p39 bra 	$L__BB0_46;
	shf.l.wrap.b32 	%r830, %r831, %r830, %r77;
	ld.local.u32 	%r413, [%rd44+16];
	shf.l.wrap.b32 	%r831, %r413, %r831, %r77;
$L__BB0_46:
	shr.u32 	%r414, %r830, 30;
	shf.l.wrap.b32 	%r415, %r831, %r830, 2;
	shl.b32 	%r416, %r831, 2;
	shr.u32 	%r417, %r415, 31;
	add.s32 	%r832, %r417, %r414;
	shr.s32 	%r418, %r415, 31;
	xor.b32  	%r419, %r418, %r415;
	xor.b32  	%r420, %r418, %r416;
	cvt.u64.u32 	%rd196, %r419;
	shl.b64 	%rd197, %rd196, 32;
	cvt.u64.u32 	%rd198, %r420;
	or.b64  	%rd199, %rd197, %rd198;
	cvt.rn.f64.s64 	%fd106, %rd199;
	mul.f64 	%fd107, %fd106, 0d3BF921FB54442D19;
	cvt.rn.f32.f64 	%f196, %fd107;
	neg.f32 	%f197, %f196;
	setp.lt.s32 	%p40, %r415, 0;
	selp.f32 	%f446, %f197, %f196, %p40;
	bra.uni 	$L__BB0_48;
$L__BB0_47:
	mov.f32 	%f198, 0f00000000;
	mul.rn.f32 	%f446, %f21, %f198;
	mov.b32 	%r832, 0;
$L__BB0_48:
	cvt.f64.f32 	%fd108, %f27;
	mul.rn.f32 	%f199, %f446, %f446;
	and.b32  	%r422, %r832, 1;
	setp.eq.b32 	%p41, %r422, 1;
	selp.f32 	%f200, 0f3F800000, %f446, %p41;
	fma.rn.f32 	%f201, %f199, %f200, 0f00000000;
	fma.rn.f32 	%f202, %f199, 0f37CBAC00, 0fBAB607ED;
	selp.f32 	%f203, %f202, 0fB94D4153, %p41;
	selp.f32 	%f204, 0f3D2AAABB, 0f3C0885E4, %p41;
	fma.rn.f32 	%f205, %f203, %f199, %f204;
	selp.f32 	%f206, 0fBEFFFFFF, 0fBE2AAAA8, %p41;
	fma.rn.f32 	%f207, %f205, %f199, %f206;
	fma.rn.f32 	%f208, %f207, %f201, %f200;
	and.b32  	%r423, %r832, 2;
	setp.eq.s32 	%p42, %r423, 0;
	mov.f32 	%f209, 0f00000000;
	sub.f32 	%f210, %f209, %f208;
	selp.f32 	%f211, %f208, %f210, %p42;
	cvt.f64.f32 	%fd109, %f211;
	and.b32  	%r424, %r1, 7;
	and.b32  	%r425, %r3, 2032;
	or.b32  	%r426, %r424, %r425;
	shl.b32 	%r427, %r426, 4;
	mov.u32 	%r428, _ZZ20_multiply_fft_kernelPtS_S_mmE1X;
	add.s32 	%r429, %r428, %r427;
	ld.shared.v2.f64 	{%fd110, %fd111}, [%r429];
	ld.shared.v2.f64 	{%fd112, %fd113}, [%r429+128];
	mul.f64 	%fd114, %fd112, %fd108;
	mul.f64 	%fd115, %fd113, %fd109;
	sub.f64 	%fd116, %fd114, %fd115;
	mul.f64 	%fd117, %fd112, %fd109;
	fma.rn.f64 	%fd118, %fd113, %fd108, %fd117;
	bar.sync 	0;
	add.f64 	%fd119, %fd110, %fd116;
	add.f64 	%fd120, %fd111, %fd118;
	st.shared.v2.f64 	[%r429], {%fd119, %fd120};
	sub.f64 	%fd121, %fd110, %fd116;
	sub.f64 	%fd122, %fd111, %fd118;
	st.shared.v2.f64 	[%r429+128], {%fd121, %fd122};
	mov.u32 	%r430, _ZZ20_multiply_fft_kernelPtS_S_mmE1Y;
	add.s32 	%r431, %r430, %r427;
	ld.shared.v2.f64 	{%fd123, %fd124}, [%r431];
	ld.shared.v2.f64 	{%fd125, %fd126}, [%r431+128];
	mul.f64 	%fd127, %fd125, %fd108;
	mul.f64 	%fd128, %fd126, %fd109;
	sub.f64 	%fd129, %fd127, %fd128;
	mul.f64 	%fd130, %fd126, %fd108;
	fma.rn.f64 	%fd131, %fd125, %fd109, %fd130;
	bar.sync 	0;
	add.f64 	%fd132, %fd123, %fd129;
	add.f64 	%fd133, %fd124, %fd131;
	st.shared.v2.f64 	[%r431], {%fd132, %fd133};
	sub.f64 	%fd134, %fd123, %fd129;
	sub.f64 	%fd135, %fd124, %fd131;
	st.shared.v2.f64 	[%r431+128], {%fd134, %fd135};
	bar.sync 	0;
	and.b32  	%r432, %r1, 15;
	cvt.rn.f32.u32 	%f212, %r432;
	mul.f32 	%f213, %f212, 0f3D000000;
	mul.f32 	%f31, %f213, 0f40C90FDB;
	mul.f32 	%f214, %f31, 0f3F22F983;
	cvt.rni.s32.f32 	%r882, %f214;
	cvt.rn.f32.s32 	%f215, %r882;
	fma.rn.f32 	%f216, %f215, 0fBFC90FDA, %f31;
	fma.rn.f32 	%f217, %f215, 0fB3A22168, %f216;
	fma.rn.f32 	%f458, %f215, 0fA7C234C5, %f217;
	abs.f32 	%f33, %f31;
	setp.ltu.f32 	%p43, %f33, 0f47CE4780;
	mov.u32 	%r836, %r882;
	mov.f32 	%f447, %f458;
	@%p43 bra 	$L__BB0_56;
	setp.eq.f32 	%p44, %f33, 0f7F800000;
	@%p44 bra 	$L__BB0_55;
	mov.b32 	%r87, %f31;
	mov.b64 	%rd336, 0;
	mov.b32 	%r833, 0;
	mov.u64 	%rd334, __cudart_i2opi_f;
	shl.b32 	%r435, %r87, 8;
	or.b32  	%r436, %r435, -2147483648;
	mov.u64 	%rd335, %rd2;
$L__BB0_51:
	.pragma "nounroll";
	ld.global.nc.u32 	%r434, [%rd334];
	mad.wide.u32 	%rd202, %r434, %r436, %rd336;
	shr.u64 	%rd336, %rd202, 32;
	st.local.u32 	[%rd335], %rd202;
	add.s32 	%r833, %r833, 1;
	add.s64 	%rd335, %rd335, 4;
	add.s64 	%rd334, %rd334, 4;
	setp.ne.s32 	%p45, %r833, 6;
	@%p45 bra 	$L__BB0_51;
	shr.u32 	%r437, %r87, 23;
	st.local.u32 	[%rd2+24], %rd336;
	and.b32  	%r90, %r437, 31;
	and.b32  	%r438, %r437, 224;
	add.s32 	%r439, %r438, -128;
	shr.u32 	%r440, %r439, 5;
	mul.wide.u32 	%rd203, %r440, 4;
	sub.s64 	%rd51, %rd2, %rd203;
	ld.local.u32 	%r834, [%rd51+24];
	ld.local.u32 	%r835, [%rd51+20];
	setp.eq.s32 	%p46, %r90, 0;
	@%p46 bra 	$L__BB0_54;
	shf.l.wrap.b32 	%r834, %r835, %r834, %r90;
	ld.local.u32 	%r441, [%rd51+16];
	shf.l.wrap.b32 	%r835, %r441, %r835, %r90;
$L__BB0_54:
	shr.u32 	%r442, %r834, 30;
	shf.l.wrap.b32 	%r443, %r835, %r834, 2;
	shl.b32 	%r444, %r835, 2;
	shr.u32 	%r445, %r443, 31;
	add.s32 	%r836, %r445, %r442;
	shr.s32 	%r446, %r443, 31;
	xor.b32  	%r447, %r446, %r443;
	xor.b32  	%r448, %r446, %r444;
	cvt.u64.u32 	%rd204, %r447;
	shl.b64 	%rd205, %rd204, 32;
	cvt.u64.u32 	%rd206, %r448;
	or.b64  	%rd207, %rd205, %rd206;
	cvt.rn.f64.s64 	%fd136, %rd207;
	mul.f64 	%fd137, %fd136, 0d3BF921FB54442D19;
	cvt.rn.f32.f64 	%f218, %fd137;
	neg.f32 	%f219, %f218;
	setp.lt.s32 	%p47, %r443, 0;
	selp.f32 	%f447, %f219, %f218, %p47;
	bra.uni 	$L__BB0_56;
$L__BB0_55:
	mov.f32 	%f220, 0f00000000;
	mul.rn.f32 	%f447, %f31, %f220;
	mov.b32 	%r836, 0;
$L__BB0_56:
	setp.ltu.f32 	%p48, %f33, 0f47CE4780;
	add.s32 	%r450, %r836, 1;
	mul.rn.f32 	%f221, %f447, %f447;
	and.b32  	%r451, %r836, 1;
	setp.eq.b32 	%p49, %r451, 1;
	selp.f32 	%f222, %f447, 0f3F800000, %p49;
	fma.rn.f32 	%f223, %f221, %f222, 0f00000000;
	fma.rn.f32 	%f224, %f221, 0f37CBAC00, 0fBAB607ED;
	selp.f32 	%f225, 0fB94D4153, %f224, %p49;
	selp.f32 	%f226, 0f3C0885E4, 0f3D2AAABB, %p49;
	fma.rn.f32 	%f227, %f225, %f221, %f226;
	selp.f32 	%f228, 0fBE2AAAA8, 0fBEFFFFFF, %p49;
	fma.rn.f32 	%f229, %f227, %f221, %f228;
	fma.rn.f32 	%f230, %f229, %f223, %f222;
	and.b32  	%r452, %r450, 2;
	setp.eq.s32 	%p50, %r452, 0;
	mov.f32 	%f231, 0f00000000;
	sub.f32 	%f232, %f231, %f230;
	selp.f32 	%f37, %f230, %f232, %p50;
	mov.u32 	%r840, %r882;
	mov.f32 	%f448, %f458;
	@%p48 bra 	$L__BB0_64;
	setp.eq.f32 	%p51, %f33, 0f7F800000;
	@%p51 bra 	$L__BB0_63;
	mov.b32 	%r99, %f31;
	mov.b64 	%rd339, 0;
	mov.b32 	%r837, 0;
	mov.u64 	%rd337, __cudart_i2opi_f;
	shl.b32 	%r455, %r99, 8;
	or.b32  	%r456, %r455, -2147483648;
	mov.u64 	%rd338, %rd1;
$L__BB0_59:
	.pragma "nounroll";
	ld.global.nc.u32 	%r454, [%rd337];
	mad.wide.u32 	%rd210, %r454, %r456, %rd339;
	shr.u64 	%rd339, %rd210, 32;
	st.local.u32 	[%rd338], %rd210;
	add.s32 	%r837, %r837, 1;
	add.s64 	%rd338, %rd338, 4;
	add.s64 	%rd337, %rd337, 4;
	setp.ne.s32 	%p52, %r837, 6;
	@%p52 bra 	$L__BB0_59;
	shr.u32 	%r457, %r99, 23;
	st.local.u32 	[%rd1+24], %rd339;
	and.b32  	%r102, %r457, 31;
	and.b32  	%r458, %r457, 224;
	add.s32 	%r459, %r458, -128;
	shr.u32 	%r460, %r459, 5;
	mul.wide.u32 	%rd211, %r460, 4;
	sub.s64 	%rd58, %rd1, %rd211;
	ld.local.u32 	%r838, [%rd58+24];
	ld.local.u32 	%r839, [%rd58+20];
	setp.eq.s32 	%p53, %r102, 0;
	@%p53 bra 	$L__BB0_62;
	shf.l.wrap.b32 	%r838, %r839, %r838, %r102;
	ld.local.u32 	%r461, [%rd58+16];
	shf.l.wrap.b32 	%r839, %r461, %r839, %r102;
$L__BB0_62:
	shr.u32 	%r462, %r838, 30;
	shf.l.wrap.b32 	%r463, %r839, %r838, 2;
	shl.b32 	%r464, %r839, 2;
	shr.u32 	%r465, %r463, 31;
	add.s32 	%r840, %r465, %r462;
	shr.s32 	%r466, %r463, 31;
	xor.b32  	%r467, %r466, %r463;
	xor.b32  	%r468, %r466, %r464;
	cvt.u64.u32 	%rd212, %r467;
	shl.b64 	%rd213, %rd212, 32;
	cvt.u64.u32 	%rd214, %r468;
	or.b64  	%rd215, %rd213, %rd214;
	cvt.rn.f64.s64 	%fd138, %rd215;
	mul.f64 	%fd139, %fd138, 0d3BF921FB54442D19;
	cvt.rn.f32.f64 	%f233, %fd139;
	neg.f32 	%f234, %f233;
	setp.lt.s32 	%p54, %r463, 0;
	selp.f32 	%f448, %f234, %f233, %p54;
	bra.uni 	$L__BB0_64;
$L__BB0_63:
	mov.f32 	%f235, 0f00000000;
	mul.rn.f32 	%f448, %f31, %f235;
	mov.b32 	%r840, 0;
$L__BB0_64:
	cvt.f64.f32 	%fd140, %f37;
	mul.rn.f32 	%f236, %f448, %f448;
	and.b32  	%r470, %r840, 1;
	setp.eq.b32 	%p55, %r470, 1;
	selp.f32 	%f237, 0f3F800000, %f448, %p55;
	fma.rn.f32 	%f238, %f236, %f237, 0f00000000;
	fma.rn.f32 	%f239, %f236, 0f37CBAC00, 0fBAB607ED;
	selp.f32 	%f240, %f239, 0fB94D4153, %p55;
	selp.f32 	%f241, 0f3D2AAABB, 0f3C0885E4, %p55;
	fma.rn.f32 	%f242, %f240, %f236, %f241;
	selp.f32 	%f243, 0fBEFFFFFF, 0fBE2AAAA8, %p55;
	fma.rn.f32 	%f244, %f242, %f236, %f243;
	fma.rn.f32 	%f245, %f244, %f238, %f237;
	and.b32  	%r471, %r840, 2;
	setp.eq.s32 	%p56, %r471, 0;
	mov.f32 	%f246, 0f00000000;
	sub.f32 	%f247, %f246, %f245;
	selp.f32 	%f248, %f245, %f247, %p56;
	cvt.f64.f32 	%fd141, %f248;
	and.b32  	%r472, %r1, 15;
	and.b32  	%r473, %r3, 2016;
	or.b32  	%r474, %r472, %r473;
	shl.b32 	%r475, %r474, 4;
	mov.u32 	%r476, _ZZ20_multiply_fft_kernelPtS_S_mmE1X;
	add.s32 	%r477, %r476, %r475;
	ld.shared.v2.f64 	{%fd142, %fd143}, [%r477];
	ld.shared.v2.f64 	{%fd144, %fd145}, [%r477+256];
	mul.f64 	%fd146, %fd144, %fd140;
	mul.f64 	%fd147, %fd145, %fd141;
	sub.f64 	%fd148, %fd146, %fd147;
	mul.f64 	%fd149, %fd144, %fd141;
	fma.rn.f64 	%fd150, %fd145, %fd140, %fd149;
	bar.sync 	0;
	add.f64 	%fd151, %fd142, %fd148;
	add.f64 	%fd152, %fd143, %fd150;
	st.shared.v2.f64 	[%r477], {%fd151, %fd152};
	sub.f64 	%fd153, %fd142, %fd148;
	sub.f64 	%fd154, %fd143, %fd150;
	st.shared.v2.f64 	[%r477+256], {%fd153, %fd154};
	mov.u32 	%r478, _ZZ20_multiply_fft_kernelPtS_S_mmE1Y;
	add.s32 	%r479, %r478, %r475;
	ld.shared.v2.f64 	{%fd155, %fd156}, [%r479];
	ld.shared.v2.f64 	{%fd157, %fd158}, [%r479+256];
	mul.f64 	%fd159, %fd157, %fd140;
	mul.f64 	%fd160, %fd158, %fd141;
	sub.f64 	%fd161, %fd159, %fd160;
	mul.f64 	%fd162, %fd158, %fd140;
	fma.rn.f64 	%fd163, %fd157, %fd141, %fd162;
	bar.sync 	0;
	add.f64 	%fd164, %fd155, %fd161;
	add.f64 	%fd165, %fd156, %fd163;
	st.shared.v2.f64 	[%r479], {%fd164, %fd165};
	sub.f64 	%fd166, %fd155, %fd161;
	sub.f64 	%fd167, %fd156, %fd163;
	st.shared.v2.f64 	[%r479+256], {%fd166, %fd167};
	bar.sync 	0;
	and.b32  	%r480, %r1, 31;
	cvt.rn.f32.u32 	%f249, %r480;
	mul.f32 	%f250, %f249, 0f3C800000;
	mul.f32 	%f41, %f250, 0f40C90FDB;
	mul.f32 	%f251, %f41, 0f3F22F983;
	cvt.rni.s32.f32 	%r890, %f251;
	cvt.rn.f32.s32 	%f252, %r890;
	fma.rn.f32 	%f253, %f252, 0fBFC90FDA, %f41;
	fma.rn.f32 	%f254, %f252, 0fB3A22168, %f253;
	fma.rn.f32 	%f460, %f252, 0fA7C234C5, %f254;
	abs.f32 	%f43, %f41;
	setp.ltu.f32 	%p57, %f43, 0f47CE4780;
	mov.u32 	%r844, %r890;
	mov.f32 	%f449, %f460;
	@%p57 bra 	$L__BB0_72;
	setp.eq.f32 	%p58, %f43, 0f7F800000;
	@%p58 bra 	$L__BB0_71;
	mov.b32 	%r112, %f41;
	mov.b64 	%rd342, 0;
	mov.b32 	%r841, 0;
	mov.u64 	%rd340, __cudart_i2opi_f;
	shl.b32 	%r483, %r112, 8;
	or.b32  	%r484, %r483, -2147483648;
	mov.u64 	%rd341, %rd2;
$L__BB0_67:
	.pragma "nounroll";
	ld.global.nc.u32 	%r482, [%rd340];
	mad.wide.u32 	%rd218, %r482, %r484, %rd342;
	shr.u64 	%rd342, %rd218, 32;
	st.local.u32 	[%rd341], %rd218;
	add.s32 	%r841, %r841, 1;
	add.s64 	%rd341, %rd341, 4;
	add.s64 	%rd340, %rd340, 4;
	setp.ne.s32 	%p59, %r841, 6;
	@%p59 bra 	$L__BB0_67;
	shr.u32 	%r485, %r112, 23;
	st.local.u32 	[%rd2+24], %rd342;
	and.b32  	%r115, %r485, 31;
	and.b32  	%r486, %r485, 224;
	add.s32 	%r487, %r486, -128;
	shr.u32 	%r488, %r487, 5;
	mul.wide.u32 	%rd219, %r488, 4;
	sub.s64 	%rd65, %rd2, %rd219;
	ld.local.u32 	%r842, [%rd65+24];
	ld.local.u32 	%r843, [%rd65+20];
	setp.eq.s32 	%p60, %r115, 0;
	@%p60 bra 	$L__BB0_70;
	shf.l.wrap.b32 	%r842, %r843, %r842, %r115;
	ld.local.u32 	%r489, [%rd65+16];
	shf.l.wrap.b32 	%r843, %r489, %r843, %r115;
$L__BB0_70:
	shr.u32 	%r490, %r842, 30;
	shf.l.wrap.b32 	%r491, %r843, %r842, 2;
	shl.b32 	%r492, %r843, 2;
	shr.u32 	%r493, %r491, 31;
	add.s32 	%r844, %r493, %r490;
	shr.s32 	%r494, %r491, 31;
	xor.b32  	%r495, %r494, %r491;
	xor.b32  	%r496, %r494, %r492;
	cvt.u64.u32 	%rd220, %r495;
	shl.b64 	%rd221, %rd220, 32;
	cvt.u64.u32 	%rd222, %r496;
	or.b64  	%rd223, %rd221, %rd222;
	cvt.rn.f64.s64 	%fd168, %rd223;
	mul.f64 	%fd169, %fd168, 0d3BF921FB54442D19;
	cvt.rn.f32.f64 	%f255, %fd169;
	neg.f32 	%f256, %f255;
	setp.lt.s32 	%p61, %r491, 0;
	selp.f32 	%f449, %f256, %f255, %p61;
	bra.uni 	$L__BB0_72;
$L__BB0_71:
	mov.f32 	%f257, 0f00000000;
	mul.rn.f32 	%f449, %f41, %f257;
	mov.b32 	%r844, 0;
$L__BB0_72:
	setp.ltu.f32 	%p62, %f43, 0f47CE4780;
	add.s32 	%r498, %r844, 1;
	mul.rn.f32 	%f258, %f449, %f449;
	and.b32  	%r499, %r844, 1;
	setp.eq.b32 	%p63, %r499, 1;
	selp.f32 	%f259, %f449, 0f3F800000, %p63;
	fma.rn.f32 	%f260, %f258, %f259, 0f00000000;
	fma.rn.f32 	%f261, %f258, 0f37CBAC00, 0fBAB607ED;
	selp.f32 	%f262, 0fB94D4153, %f261, %p63;
	selp.f32 	%f263, 0f3C0885E4, 0f3D2AAABB, %p63;
	fma.rn.f32 	%f264, %f262, %f258, %f263;
	selp.f32 	%f265, 0fBE2AAAA8, 0fBEFFFFFF, %p63;
	fma.rn.f32 	%f266, %f264, %f258, %f265;
	fma.rn.f32 	%f267, %f266, %f260, %f259;
	and.b32  	%r500, %r498, 2;
	setp.eq.s32 	%p64, %r500, 0;
	mov.f32 	%f268, 0f00000000;
	sub.f32 	%f269, %f268, %f267;
	selp.f32 	%f47, %f267, %f269, %p64;
	mov.u32 	%r848, %r890;
	mov.f32 	%f450, %f460;
	@%p62 bra 	$L__BB0_80;
	setp.eq.f32 	%p65, %f43, 0f7F800000;
	@%p65 bra 	$L__BB0_79;
	mov.b64 	%rd345, 0;
	mov.b32 	%r845, 0;
	mov.u64 	%rd343, __cudart_i2opi_f;
	mov.b32 	%r125, %f41;
	shl.b32 	%r503, %r125, 8;
	or.b32  	%r504, %r503, -2147483648;
	mov.u64 	%rd344, %rd1;
$L__BB0_75:
	.pragma "nounroll";
	ld.global.nc.u32 	%r502, [%rd343];
	mad.wide.u32 	%rd226, %r502, %r504, %rd345;
	shr.u64 	%rd345, %rd226, 32;
	st.local.u32 	[%rd344], %rd226;
	add.s32 	%r845, %r845, 1;
	add.s64 	%rd344, %rd344, 4;
	add.s64 	%rd343, %rd343, 4;
	setp.ne.s32 	%p66, %r845, 6;
	@%p66 bra 	$L__BB0_75;
	shr.u32 	%r505, %r125, 23;
	st.local.u32 	[%rd1+24], %rd345;
	and.b32  	%r127, %r505, 31;
	and.b32  	%r506, %r505, 224;
	add.s32 	%r507, %r506, -128;
	shr.u32 	%r508, %r507, 5;
	mul.wide.u32 	%rd227, %r508, 4;
	sub.s64 	%rd72, %rd1, %rd227;
	ld.local.u32 	%r846, [%rd72+24];
	ld.local.u32 	%r847, [%rd72+20];
	setp.eq.s32 	%p67, %r127, 0;
	@%p67 bra 	$L__BB0_78;
	shf.l.wrap.b32 	%r846, %r847, %r846, %r127;
	ld.local.u32 	%r509, [%rd72+16];
	shf.l.wrap.b32 	%r847, %r509, %r847, %r127;
$L__BB0_78:
	shr.u32 	%r510, %r846, 30;
	shf.l.wrap.b32 	%r511, %r847, %r846, 2;
	shl.b32 	%r512, %r847, 2;
	shr.u32 	%r513, %r511, 31;
	add.s32 	%r848, %r513, %r510;
	shr.s32 	%r514, %r511, 31;
	xor.b32  	%r515, %r514, %r511;
	xor.b32  	%r516, %r514, %r512;
	cvt.u64.u32 	%rd228, %r515;
	shl.b64 	%rd229, %rd228, 32;
	cvt.u64.u32 	%rd230, %r516;
	or.b64  	%rd231, %rd229, %rd230;
	cvt.rn.f64.s64 	%fd170, %rd231;
	mul.f64 	%fd171, %fd170, 0d3BF921FB54442D19;
	cvt.rn.f32.f64 	%f270, %fd171;
	neg.f32 	%f271, %f270;
	setp.lt.s32 	%p68, %r511, 0;
	selp.f32 	%f450, %f271, %f270, %p68;
	bra.uni 	$L__BB0_80;
$L__BB0_79:
	mov.f32 	%f272, 0f00000000;
	mul.rn.f32 	%f450, %f41, %f272;
	mov.b32 	%r848, 0;
$L__BB0_80:
	cvt.f64.f32 	%fd172, %f47;
	abs.f32 	%f51, %f1;
	setp.ltu.f32 	%p69, %f51, 0f47CE4780;
	mul.rn.f32 	%f273, %f450, %f450;
	and.b32  	%r518, %r848, 1;
	setp.eq.b32 	%p70, %r518, 1;
	selp.f32 	%f274, 0f3F800000, %f450, %p70;
	fma.rn.f32 	%f275, %f273, %f274, 0f00000000;
	fma.rn.f32 	%f276, %f273, 0f37CBAC00, 0fBAB607ED;
	selp.f32 	%f277, %f276, 0fB94D4153, %p70;
	selp.f32 	%f278, 0f3D2AAABB, 0f3C0885E4, %p70;
	fma.rn.f32 	%f279, %f277, %f273, %f278;
	selp.f32 	%f280, 0fBEFFFFFF, 0fBE2AAAA8, %p70;
	fma.rn.f32 	%f281, %f279, %f273, %f280;
	fma.rn.f32 	%f282, %f281, %f275, %f274;
	and.b32  	%r519, %r848, 2;
	setp.eq.s32 	%p71, %r519, 0;
	mov.f32 	%f283, 0f00000000;
	sub.f32 	%f284, %f283, %f282;
	selp.f32 	%f285, %f282, %f284, %p71;
	cvt.f64.f32 	%fd173, %f285;
	and.b32  	%r520, %r1, 31;
	shl.b32 	%r521, %r1, 1;
	and.b32  	%r522, %r521, 1984;
	or.b32  	%r523, %r520, %r522;
	shl.b32 	%r524, %r523, 4;
	mov.u32 	%r525, _ZZ20_multiply_fft_kernelPtS_S_mmE1X;
	add.s32 	%r526, %r525, %r524;
	ld.shared.v2.f64 	{%fd174, %fd175}, [%r526];
	ld.shared.v2.f64 	{%fd176, %fd177}, [%r526+512];
	mul.f64 	%fd178, %fd176, %fd172;
	mul.f64 	%fd179, %fd177, %fd173;
	sub.f64 	%fd180, %fd178, %fd179;
	mul.f64 	%fd181, %fd176, %fd173;
	fma.rn.f64 	%fd182, %fd177, %fd172, %fd181;
	bar.sync 	0;
	add.f64 	%fd183, %fd174, %fd180;
	add.f64 	%fd184, %fd175, %fd182;
	st.shared.v2.f64 	[%r526], {%fd183, %fd184};
	sub.f64 	%fd185, %fd174, %fd180;
	sub.f64 	%fd186, %fd175, %fd182;
	st.shared.v2.f64 	[%r526+512], {%fd185, %fd186};
	mov.u32 	%r527, _ZZ20_multiply_fft_kernelPtS_S_mmE1Y;
	add.s32 	%r528, %r527, %r524;
	ld.shared.v2.f64 	{%fd187, %fd188}, [%r528];
	ld.shared.v2.f64 	{%fd189, %fd190}, [%r528+512];
	mul.f64 	%fd191, %fd189, %fd172;
	mul.f64 	%fd192, %fd190, %fd173;
	sub.f64 	%fd193, %fd191, %fd192;
	mul.f64 	%fd194, %fd190, %fd172;
	fma.rn.f64 	%fd195, %fd189, %fd173, %fd194;
	bar.sync 	0;
	add.f64 	%fd196, %fd187, %fd193;
	add.f64 	%fd197, %fd188, %fd195;
	st.shared.v2.f64 	[%r528], {%fd196, %fd197};
	sub.f64 	%fd198, %fd187, %fd193;
	sub.f64 	%fd199, %fd188, %fd195;
	st.shared.v2.f64 	[%r528+512], {%fd198, %fd199};
	bar.sync 	0;
	shl.b32 	%r529, %r1, 4;
	add.s32 	%r530, %r525, %r529;
	ld.shared.v2.f64 	{%fd200, %fd201}, [%r530];
	add.s32 	%r531, %r527, %r529;
	ld.shared.v2.f64 	{%fd202, %fd203}, [%r531];
	mul.f64 	%fd204, %fd200, %fd202;
	mul.f64 	%fd205, %fd201, %fd203;
	sub.f64 	%fd206, %fd204, %fd205;
	mul.f64 	%fd207, %fd200, %fd203;
	fma.rn.f64 	%fd208, %fd201, %fd202, %fd207;
	mov.u32 	%r532, _ZZ20_multiply_fft_kernelPtS_S_mmE1Z;
	add.s32 	%r136, %r532, %r529;
	st.shared.v2.f64 	[%r136], {%fd206, %fd208};
	ld.shared.v2.f64 	{%fd209, %fd210}, [%r530+512];
	ld.shared.v2.f64 	{%fd211, %fd212}, [%r531+512];
	mul.f64 	%fd213, %fd209, %fd211;
	mul.f64 	%fd214, %fd210, %fd212;
	sub.f64 	%fd215, %fd213, %fd214;
	mul.f64 	%fd216, %fd209, %fd212;
	fma.rn.f64 	%fd217, %fd210, %fd211, %fd216;
	st.shared.v2.f64 	[%r136+512], {%fd215, %fd217};
	bar.sync 	0;
	add.s32 	%r534, %r532, %r292;
	ld.shared.v2.f64 	{%fd218, %fd219}, [%r534];
	ld.shared.v2.f64 	{%fd220, %fd221}, [%r136];
	st.shared.v2.f64 	[%r534], {%fd220, %fd221};
	st.shared.v2.f64 	[%r136], {%fd218, %fd219};
	bar.sync 	0;
	add.s32 	%r535, %r136, %r529;
	ld.shared.v2.f64 	{%fd222, %fd223}, [%r535];
	ld.shared.v2.f64 	{%fd224, %fd225}, [%r535+16];
	mul.f64 	%fd226, %fd224, %fd1;
	mul.f64 	%fd227, %fd225, %fd2;
	sub.f64 	%fd228, %fd226, %fd227;
	mul.f64 	%fd229, %fd224, %fd2;
	fma.rn.f64 	%fd230, %fd225, %fd1, %fd229;
	bar.sync 	0;
	add.f64 	%fd231, %fd222, %fd228;
	add.f64 	%fd232, %fd223, %fd230;
	st.shared.v2.f64 	[%r535], {%fd231, %fd232};
	sub.f64 	%fd233, %fd222, %fd228;
	sub.f64 	%fd234, %fd223, %fd230;
	st.shared.v2.f64 	[%r535+16], {%fd233, %fd234};
	bar.sync 	0;
	mov.u32 	%r852, %r856;
	mov.f32 	%f451, %f452;
	@%p69 bra 	$L__BB0_88;
	setp.eq.f32 	%p72, %f51, 0f7F800000;
	@%p72 bra 	$L__BB0_87;
	mov.b32 	%r137, %f1;
	shl.b32 	%r537, %r137, 8;
	or.b32  	%r138, %r537, -2147483648;
	mov.b64 	%rd348, 0;
	mov.b32 	%r849, 0;
	mov.u64 	%rd346, __cudart_i2opi_f;
	mov.u64 	%rd347, %rd2;
$L__BB0_83:
	.pragma "nounroll";
	ld.global.nc.u32 	%r538, [%rd346];
	mad.wide.u32 	%rd234, %r538, %r138, %rd348;
	shr.u64 	%rd348, %rd234, 32;
	st.local.u32 	[%rd347], %rd234;
	add.s32 	%r849, %r849, 1;
	add.s64 	%rd347, %rd347, 4;
	add.s64 	%rd346, %rd346, 4;
	setp.ne.s32 	%p73, %r849, 6;
	@%p73 bra 	$L__BB0_83;
	shr.u32 	%r539, %r137, 23;
	st.local.u32 	[%rd2+24], %rd348;
	and.b32  	%r141, %r539, 31;
	and.b32  	%r540, %r539, 224;
	add.s32 	%r541, %r540, -128;
	shr.u32 	%r542, %r541, 5;
	mul.wide.u32 	%rd235, %r542, 4;
	sub.s64 	%rd79, %rd2, %rd235;
	ld.local.u32 	%r850, [%rd79+24];
	ld.local.u32 	%r851, [%rd79+20];
	setp.eq.s32 	%p74, %r141, 0;
	@%p74 bra 	$L__BB0_86;
	shf.l.wrap.b32 	%r850, %r851, %r850, %r141;
	ld.local.u32 	%r543, [%rd79+16];
	shf.l.wrap.b32 	%r851, %r543, %r851, %r141;
$L__BB0_86:
	shr.u32 	%r544, %r850, 30;
	shf.l.wrap.b32 	%r545, %r851, %r850, 2;
	shl.b32 	%r546, %r851, 2;
	shr.u32 	%r547, %r545, 31;
	add.s32 	%r852, %r547, %r544;
	shr.s32 	%r548, %r545, 31;
	xor.b32  	%r549, %r548, %r545;
	xor.b32  	%r550, %r548, %r546;
	cvt.u64.u32 	%rd236, %r549;
	shl.b64 	%rd237, %rd236, 32;
	cvt.u64.u32 	%rd238, %r550;
	or.b64  	%rd239, %rd237, %rd238;
	cvt.rn.f64.s64 	%fd235, %rd239;
	mul.f64 	%fd236, %fd235, 0d3BF921FB54442D19;
	cvt.rn.f32.f64 	%f286, %fd236;
	neg.f32 	%f287, %f286;
	setp.lt.s32 	%p75, %r545, 0;
	selp.f32 	%f451, %f287, %f286, %p75;
	bra.uni 	$L__BB0_88;
$L__BB0_87:
	mov.f32 	%f288, 0f00000000;
	mul.rn.f32 	%f451, %f1, %f288;
	mov.b32 	%r852, 0;
$L__BB0_88:
	setp.ltu.f32 	%p76, %f51, 0f47CE4780;
	add.s32 	%r552, %r852, 1;
	mul.rn.f32 	%f289, %f451, %f451;
	and.b32  	%r553, %r852, 1;
	setp.eq.b32 	%p77, %r553, 1;
	selp.f32 	%f290, %f451, 0f3F800000, %p77;
	fma.rn.f32 	%f291, %f289, %f290, 0f00000000;
	fma.rn.f32 	%f292, %f289, 0f37CBAC00, 0fBAB607ED;
	selp.f32 	%f293, 0fB94D4153, %f292, %p77;
	selp.f32 	%f294, 0f3C0885E4, 0f3D2AAABB, %p77;
	fma.rn.f32 	%f295, %f293, %f289, %f294;
	selp.f32 	%f296, 0fBE2AAAA8, 0fBEFFFFFF, %p77;
	fma.rn.f32 	%f297, %f295, %f289, %f296;
	fma.rn.f32 	%f298, %f297, %f291, %f290;
	and.b32  	%r554, %r552, 2;
	setp.eq.s32 	%p78, %r554, 0;
	mov.f32 	%f299, 0f00000000;
	sub.f32 	%f300, %f299, %f298;
	selp.f32 	%f55, %f298, %f300, %p78;
	@%p76 bra 	$L__BB0_96;
	setp.eq.f32 	%p79, %f51, 0f7F800000;
	@%p79 bra 	$L__BB0_95;
	mov.b32 	%r150, %f1;
	shl.b32 	%r556, %r150, 8;
	or.b32  	%r151, %r556, -2147483648;
	mov.b64 	%rd351, 0;
	mov.b32 	%r853, 0;
	mov.u64 	%rd349, __cudart_i2opi_f;
	mov.u64 	%rd350, %rd1;
$L__BB0_91:
	.pragma "nounroll";
	ld.global.nc.u32 	%r557, [%rd349];
	mad.wide.u32 	%rd242, %r557, %r151, %rd351;
	shr.u64 	%rd351, %rd242, 32;
	st.local.u32 	[%rd350], %rd242;
	add.s32 	%r853, %r853, 1;
	add.s64 	%rd350, %rd350, 4;
	add.s64 	%rd349, %rd349, 4;
	setp.ne.s32 	%p80, %r853, 6;
	@%p80 bra 	$L__BB0_91;
	shr.u32 	%r558, %r150, 23;
	st.local.u32 	[%rd1+24], %rd351;
	and.b32  	%r154, %r558, 31;
	and.b32  	%r559, %r558, 224;
	add.s32 	%r560, %r559, -128;
	shr.u32 	%r561, %r560, 5;
	mul.wide.u32 	%rd243, %r561, 4;
	sub.s64 	%rd86, %rd1, %rd243;
	ld.local.u32 	%r854, [%rd86+24];
	ld.local.u32 	%r855, [%rd86+20];
	setp.eq.s32 	%p81, %r154, 0;
	@%p81 bra 	$L__BB0_94;
	shf.l.wrap.b32 	%r854, %r855, %r854, %r154;
	ld.local.u32 	%r562, [%rd86+16];
	shf.l.wrap.b32 	%r855, %r562, %r855, %r154;
$L__BB0_94:
	shr.u32 	%r563, %r854, 30;
	shf.l.wrap.b32 	%r564, %r855, %r854, 2;
	shl.b32 	%r565, %r855, 2;
	shr.u32 	%r566, %r564, 31;
	add.s32 	%r856, %r566, %r563;
	shr.s32 	%r567, %r564, 31;
	xor.b32  	%r568, %r567, %r564;
	xor.b32  	%r569, %r567, %r565;
	cvt.u64.u32 	%rd244, %r568;
	shl.b64 	%rd245, %rd244, 32;
	cvt.u64.u32 	%rd246, %r569;
	or.b64  	%rd247, %rd245, %rd246;
	cvt.rn.f64.s64 	%fd237, %rd247;
	mul.f64 	%fd238, %fd237, 0d3BF921FB54442D19;
	cvt.rn.f32.f64 	%f301, %fd238;
	neg.f32 	%f302, %f301;
	setp.lt.s32 	%p82, %r564, 0;
	selp.f32 	%f452, %f302, %f301, %p82;
	bra.uni 	$L__BB0_96;
$L__BB0_95:
	mov.f32 	%f303, 0f00000000;
	mul.rn.f32 	%f452, %f1, %f303;
	mov.b32 	%r856, 0;
$L__BB0_96:
	cvt.f64.f32 	%fd239, %f55;
	abs.f32 	%f59, %f11;
	setp.ltu.f32 	%p83, %f59, 0f47CE4780;
	mul.rn.f32 	%f304, %f452, %f452;
	and.b32  	%r571, %r856, 1;
	setp.eq.b32 	%p84, %r571, 1;
	selp.f32 	%f305, 0f3F800000, %f452, %p84;
	fma.rn.f32 	%f306, %f304, %f305, 0f00000000;
	fma.rn.f32 	%f307, %f304, 0f37CBAC00, 0fBAB607ED;
	selp.f32 	%f308, %f307, 0fB94D4153, %p84;
	selp.f32 	%f309, 0f3D2AAABB, 0f3C0885E4, %p84;
	fma.rn.f32 	%f310, %f308, %f304, %f309;
	selp.f32 	%f311, 0fBEFFFFFF, 0fBE2AAAA8, %p84;
	fma.rn.f32 	%f312, %f310, %f304, %f311;
	fma.rn.f32 	%f313, %f312, %f306, %f305;
	and.b32  	%r572, %r856, 2;
	setp.eq.s32 	%p85, %r572, 0;
	mov.f32 	%f314, 0f00000000;
	sub.f32 	%f315, %f314, %f313;
	selp.f32 	%f316, %f313, %f315, %p85;
	cvt.f64.f32 	%fd240, %f316;
	and.b32  	%r573, %r1, 1;
	and.b32  	%r575, %r521, 2044;
	or.b32  	%r576, %r573, %r575;
	shl.b32 	%r577, %r576, 4;
	mov.u32 	%r578, _ZZ20_multiply_fft_kernelPtS_S_mmE1Z;
	add.s32 	%r579, %r578, %r577;
	ld.shared.v2.f64 	{%fd241, %fd242}, [%r579];
	ld.shared.v2.f64 	{%fd243, %fd244}, [%r579+32];
	mul.f64 	%fd245, %fd243, %fd239;
	mul.f64 	%fd246, %fd244, %fd240;
	sub.f64 	%fd247, %fd245, %fd246;
	mul.f64 	%fd248, %fd243, %fd240;
	fma.rn.f64 	%fd249, %fd244, %fd239, %fd248;
	bar.sync 	0;
	add.f64 	%fd250, %fd241, %fd247;
	add.f64 	%fd251, %fd242, %fd249;
	st.shared.v2.f64 	[%r579], {%fd250, %fd251};
	sub.f64 	%fd252, %fd241, %fd247;
	sub.f64 	%fd253, %fd242, %fd249;
	st.shared.v2.f64 	[%r579+32], {%fd252, %fd253};
	bar.sync 	0;
	mov.u32 	%r860, %r864;
	mov.f32 	%f453, %f454;
	@%p83 bra 	$L__BB0_104;
	setp.eq.f32 	%p86, %f59, 0f7F800000;
	@%p86 bra 	$L__BB0_103;
	mov.b32 	%r163, %f11;
	shl.b32 	%r581, %r163, 8;
	or.b32  	%r164, %r581, -2147483648;
	mov.b64 	%rd354, 0;
	mov.b32 	%r857, 0;
	mov.u64 	%rd352, __cudart_i2opi_f;
	mov.u64 	%rd353, %rd2;
$L__BB0_99:
	.pragma "nounroll";
	ld.global.nc.u32 	%r582, [%rd352];
	mad.wide.u32 	%rd250, %r582, %r164, %rd354;
	shr.u64 	%rd354, %rd250, 32;
	st.local.u32 	[%rd353], %rd250;
	add.s32 	%r857, %r857, 1;
	add.s64 	%rd353, %rd353, 4;
	add.s64 	%rd352, %rd352, 4;
	setp.ne.s32 	%p87, %r857, 6;
	@%p87 bra 	$L__BB0_99;
	shr.u32 	%r583, %r163, 23;
	st.local.u32 	[%rd2+24], %rd354;
	and.b32  	%r167, %r583, 31;
	and.b32  	%r584, %r583, 224;
	add.s32 	%r585, %r584, -128;
	shr.u32 	%r586, %r585, 5;
	mul.wide.u32 	%rd251, %r586, 4;
	sub.s64 	%rd93, %rd2, %rd251;
	ld.local.u32 	%r858, [%rd93+24];
	ld.local.u32 	%r859, [%rd93+20];
	setp.eq.s32 	%p88, %r167, 0;
	@%p88 bra 	$L__BB0_102;
	shf.l.wrap.b32 	%r858, %r859, %r858, %r167;
	ld.local.u32 	%r587, [%rd93+16];
	shf.l.wrap.b32 	%r859, %r587, %r859, %r167;
$L__BB0_102:
	shr.u32 	%r588, %r858, 30;
	shf.l.wrap.b32 	%r589, %r859, %r858, 2;
	shl.b32 	%r590, %r859, 2;
	shr.u32 	%r591, %r589, 31;
	add.s32 	%r860, %r591, %r588;
	shr.s32 	%r592, %r589, 31;
	xor.b32  	%r593, %r592, %r589;
	xor.b32  	%r594, %r592, %r590;
	cvt.u64.u32 	%rd252, %r593;
	shl.b64 	%rd253, %rd252, 32;
	cvt.u64.u32 	%rd254, %r594;
	or.b64  	%rd255, %rd253, %rd254;
	cvt.rn.f64.s64 	%fd254, %rd255;
	mul.f64 	%fd255, %fd254, 0d3BF921FB54442D19;
	cvt.rn.f32.f64 	%f317, %fd255;
	neg.f32 	%f318, %f317;
	setp.lt.s32 	%p89, %r589, 0;
	selp.f32 	%f453, %f318, %f317, %p89;
	bra.uni 	$L__BB0_104;
$L__BB0_103:
	mov.f32 	%f319, 0f00000000;
	mul.rn.f32 	%f453, %f11, %f319;
	mov.b32 	%r860, 0;
$L__BB0_104:
	setp.ltu.f32 	%p90, %f59, 0f47CE4780;
	add.s32 	%r596, %r860, 1;
	mul.rn.f32 	%f320, %f453, %f453;
	and.b32  	%r597, %r860, 1;
	setp.eq.b32 	%p91, %r597, 1;
	selp.f32 	%f321, %f453, 0f3F800000, %p91;
	fma.rn.f32 	%f322, %f320, %f321, 0f00000000;
	fma.rn.f32 	%f323, %f320, 0f37CBAC00, 0fBAB607ED;
	selp.f32 	%f324, 0fB94D4153, %f323, %p91;
	selp.f32 	%f325, 0f3C0885E4, 0f3D2AAABB, %p91;
	fma.rn.f32 	%f326, %f324, %f320, %f325;
	selp.f32 	%f327, 0fBE2AAAA8, 0fBEFFFFFF, %p91;
	fma.rn.f32 	%f328, %f326, %f320, %f327;
	fma.rn.f32 	%f329, %f328, %f322, %f321;
	and.b32  	%r598, %r596, 2;
	setp.eq.s32 	%p92, %r598, 0;
	mov.f32 	%f330, 0f00000000;
	sub.f32 	%f331, %f330, %f329;
	selp.f32 	%f63, %f329, %f331, %p92;
	@%p90 bra 	$L__BB0_112;
	setp.eq.f32 	%p93, %f59, 0f7F800000;
	@%p93 bra 	$L__BB0_111;
	mov.b32 	%r176, %f11;
	shl.b32 	%r600, %r176, 8;
	or.b32  	%r177, %r600, -2147483648;
	mov.b64 	%rd357, 0;
	mov.b32 	%r861, 0;
	mov.u64 	%rd355, __cudart_i2opi_f;
	mov.u64 	%rd356, %rd1;
$L__BB0_107:
	.pragma "nounroll";
	ld.global.nc.u32 	%r601, [%rd355];
	mad.wide.u32 	%rd258, %r601, %r177, %rd357;
	shr.u64 	%rd357, %rd258, 32;
	st.local.u32 	[%rd356], %rd258;
	add.s32 	%r861, %r861, 1;
	add.s64 	%rd356, %rd356, 4;
	add.s64 	%rd355, %rd355, 4;
	setp.ne.s32 	%p94, %r861, 6;
	@%p94 bra 	$L__BB0_107;
	shr.u32 	%r602, %r176, 23;
	st.local.u32 	[%rd1+24], %rd357;
	and.b32  	%r180, %r602, 31;
	and.b32  	%r603, %r602, 224;
	add.s32 	%r604, %r603, -128;
	shr.u32 	%r605, %r604, 5;
	mul.wide.u32 	%rd259, %r605, 4;
	sub.s64 	%rd100, %rd1, %rd259;
	ld.local.u32 	%r862, [%rd100+24];
	ld.local.u32 	%r863, [%rd100+20];
	setp.eq.s32 	%p95, %r180, 0;
	@%p95 bra 	$L__BB0_110;
	shf.l.wrap.b32 	%r862, %r863, %r862, %r180;
	ld.local.u32 	%r606, [%rd100+16];
	shf.l.wrap.b32 	%r863, %r606, %r863, %r180;
$L__BB0_110:
	shr.u32 	%r607, %r862, 30;
	shf.l.wrap.b32 	%r608, %r863, %r862, 2;
	shl.b32 	%r609, %r863, 2;
	shr.u32 	%r610, %r608, 31;
	add.s32 	%r864, %r610, %r607;
	shr.s32 	%r611, %r608, 31;
	xor.b32  	%r612, %r611, %r608;
	xor.b32  	%r613, %r611, %r609;
	cvt.u64.u32 	%rd260, %r612;
	shl.b64 	%rd261, %rd260, 32;
	cvt.u64.u32 	%rd262, %r613;
	or.b64  	%rd263, %rd261, %rd262;
	cvt.rn.f64.s64 	%fd256, %rd263;
	mul.f64 	%fd257, %fd256, 0d3BF921FB54442D19;
	cvt.rn.f32.f64 	%f332, %fd257;
	neg.f32 	%f333, %f332;
	setp.lt.s32 	%p96, %r608, 0;
	selp.f32 	%f454, %f333, %f332, %p96;
	bra.uni 	$L__BB0_112;
$L__BB0_111:
	mov.f32 	%f334, 0f00000000;
	mul.rn.f32 	%f454, %f11, %f334;
	mov.b32 	%r864, 0;
$L__BB0_112:
	cvt.f64.f32 	%fd258, %f63;
	setp.ne.s32 	%p97, %r1, 0;
	mul.rn.f32 	%f335, %f454, %f454;
	and.b32  	%r615, %r864, 1;
	setp.eq.b32 	%p98, %r615, 1;
	selp.f32 	%f336, 0f3F800000, %f454, %p98;
	fma.rn.f32 	%f337, %f335, %f336, 0f00000000;
	fma.rn.f32 	%f338, %f335, 0f37CBAC00, 0fBAB607ED;
	selp.f32 	%f339, %f338, 0fB94D4153, %p98;
	selp.f32 	%f340, 0f3D2AAABB, 0f3C0885E4, %p98;
	fma.rn.f32 	%f341, %f339, %f335, %f340;
	selp.f32 	%f342, 0fBEFFFFFF, 0fBE2AAAA8, %p98;
	fma.rn.f32 	%f343, %f341, %f335, %f342;
	fma.rn.f32 	%f344, %f343, %f337, %f336;
	and.b32  	%r616, %r864, 2;
	setp.eq.s32 	%p99, %r616, 0;
	mov.f32 	%f345, 0f00000000;
	sub.f32 	%f346, %f345, %f344;
	selp.f32 	%f347, %f344, %f346, %p99;
	cvt.f64.f32 	%fd259, %f347;
	and.b32  	%r617, %r1, 3;
	and.b32  	%r619, %r521, 2040;
	or.b32  	%r620, %r617, %r619;
	shl.b32 	%r621, %r620, 4;
	add.s32 	%r623, %r578, %r621;
	ld.shared.v2.f64 	{%fd260, %fd261}, [%r623];
	ld.shared.v2.f64 	{%fd262, %fd263}, [%r623+64];
	mul.f64 	%fd264, %fd262, %fd258;
	mul.f64 	%fd265, %fd263, %fd259;
	sub.f64 	%fd266, %fd264, %fd265;
	mul.f64 	%fd267, %fd262, %fd259;
	fma.rn.f64 	%fd268, %fd263, %fd258, %fd267;
	bar.sync 	0;
	add.f64 	%fd269, %fd260, %fd266;
	add.f64 	%fd270, %fd261, %fd268;
	st.shared.v2.f64 	[%r623], {%fd269, %fd270};
	sub.f64 	%fd271, %fd260, %fd266;
	sub.f64 	%fd272, %fd261, %fd268;
	st.shared.v2.f64 	[%r623+64], {%fd271, %fd272};
	bar.sync 	0;
	@%p97 bra 	$L__BB0_116;
	add.s32 	%r865, %r578, 128;
	mov.b32 	%r866, 0;
	add.u64 	%rd264, %SP, 32;
	mov.u64 	%rd266, $str;
$L__BB0_114:
	ld.shared.v2.f64 	{%fd273, %fd274}, [%r865+-128];
	cvta.to.local.u64 	%rd265, %rd264;
	st.local.u32 	[%rd265], %r866;
	st.local.f64 	[%rd265+8], %fd273;
	st.local.f64 	[%rd265+16], %fd274;
	cvta.global.u64 	%rd267, %rd266;
	{ // callseq 0, 0
	.param .b64 param0;
	st.param.b64 	[param0], %rd267;
	.param .b64 param1;
	st.param.b64 	[param1], %rd264;
	.param .b32 retval0;
	call.uni (retval0), 
	vprintf, 
	(
	param0, 
	param1
	);
	ld.param.b32 	%r627, [retval0];
	} // callseq 0
	ld.shared.v2.f64 	{%fd275, %fd276}, [%r865+-112];
	add.s32 	%r629, %r866, 1;
	st.local.u32 	[%rd265], %r629;
	st.local.f64 	[%rd265+8], %fd275;
	st.local.f64 	[%rd265+16], %fd276;
	{ // callseq 1, 0
	.param .b64 param0;
	st.param.b64 	[param0], %rd267;
	.param .b64 param1;
	st.param.b64 	[param1], %rd264;
	.param .b32 retval0;
	call.uni (retval0), 
	vprintf, 
	(
	param0, 
	param1
	);
	ld.param.b32 	%r630, [retval0];
	} // callseq 1
	ld.shared.v2.f64 	{%fd277, %fd278}, [%r865+-96];
	add.s32 	%r632, %r866, 2;
	st.local.u32 	[%rd265], %r632;
	st.local.f64 	[%rd265+8], %fd277;
	st.local.f64 	[%rd265+16], %fd278;
	{ // callseq 2, 0
	.param .b64 param0;
	st.param.b64 	[param0], %rd267;
	.param .b64 param1;
	st.param.b64 	[param1], %rd264;
	.param .b32 retval0;
	call.uni (retval0), 
	vprintf, 
	(
	param0, 
	param1
	);
	ld.param.b32 	%r633, [retval0];
	} // callseq 2
	ld.shared.v2.f64 	{%fd279, %fd280}, [%r865+-80];
	add.s32 	%r635, %r866, 3;
	st.local.u32 	[%rd265], %r635;
	st.local.f64 	[%rd265+8], %fd279;
	st.local.f64 	[%rd265+16], %fd280;
	{ // callseq 3, 0
	.param .b64 param0;
	st.param.b64 	[param0], %rd267;
	.param .b64 param1;
	st.param.b64 	[param1], %rd264;
	.param .b32 retval0;
	call.uni (retval0), 
	vprintf, 
	(
	param0, 
	param1
	);
	ld.param.b32 	%r636, [retval0];
	} // callseq 3
	ld.shared.v2.f64 	{%fd281, %fd282}, [%r865+-64];
	add.s32 	%r638, %r866, 4;
	st.local.u32 	[%rd265], %r638;
	st.local.f64 	[%rd265+8], %fd281;
	st.local.f64 	[%rd265+16], %fd282;
	{ // callseq 4, 0
	.param .b64 param0;
	st.param.b64 	[param0], %rd267;
	.param .b64 param1;
	st.param.b64 	[param1], %rd264;
	.param .b32 retval0;
	call.uni (retval0), 
	vprintf, 
	(
	param0, 
	param1
	);
	ld.param.b32 	%r639, [retval0];
	} // callseq 4
	ld.shared.v2.f64 	{%fd283, %fd284}, [%r865+-48];
	add.s32 	%r641, %r866, 5;
	st.local.u32 	[%rd265], %r641;
	st.local.f64 	[%rd265+8], %fd283;
	st.local.f64 	[%rd265+16], %fd284;
	{ // callseq 5, 0
	.param .b64 param0;
	st.param.b64 	[param0], %rd267;
	.param .b64 param1;
	st.param.b64 	[param1], %rd264;
	.param .b32 retval0;
	call.uni (retval0), 
	vprintf, 
	(
	param0, 
	param1
	);
	ld.param.b32 	%r642, [retval0];
	} // callseq 5
	ld.shared.v2.f64 	{%fd285, %fd286}, [%r865+-32];
	add.s32 	%r644, %r866, 6;
	st.local.u32 	[%rd265], %r644;
	st.local.f64 	[%rd265+8], %fd285;
	st.local.f64 	[%rd265+16], %fd286;
	{ // callseq 6, 0
	.param .b64 param0;
	st.param.b64 	[param0], %rd267;
	.param .b64 param1;
	st.param.b64 	[param1], %rd264;
	.param .b32 retval0;
	call.uni (retval0), 
	vprintf, 
	(
	param0, 
	param1
	);
	ld.param.b32 	%r645, [retval0];
	} // callseq 6
	ld.shared.v2.f64 	{%fd287, %fd288}, [%r865+-16];
	add.s32 	%r647, %r866, 7;
	st.local.u32 	[%rd265], %r647;
	st.local.f64 	[%rd265+8], %fd287;
	st.local.f64 	[%rd265+16], %fd288;
	{ // callseq 7, 0
	.param .b64 param0;
	st.param.b64 	[param0], %rd267;
	.param .b64 param1;
	st.param.b64 	[param1], %rd264;
	.param .b32 retval0;
	call.uni (retval0), 
	vprintf, 
	(
	param0, 
	param1
	);
	ld.param.b32 	%r648, [retval0];
	} // callseq 7
	ld.shared.v2.f64 	{%fd289, %fd290}, [%r865];
	add.s32 	%r650, %r866, 8;
	st.local.u32 	[%rd265], %r650;
	st.local.f64 	[%rd265+8], %fd289;
	st.local.f64 	[%rd265+16], %fd290;
	{ // callseq 8, 0
	.param .b64 param0;
	st.param.b64 	[param0], %rd267;
	.param .b64 param1;
	st.param.b64 	[param1], %rd264;
	.param .b32 retval0;
	call.uni (retval0), 
	vprintf, 
	(
	param0, 
	param1
	);
	ld.param.b32 	%r651, [retval0];
	} // callseq 8
	ld.shared.v2.f64 	{%fd291, %fd292}, [%r865+16];
	add.s32 	%r653, %r866, 9;
	st.local.u32 	[%rd265], %r653;
	st.local.f64 	[%rd265+8], %fd291;
	st.local.f64 	[%rd265+16], %fd292;
	{ // callseq 9, 0
	.param .b64 param0;
	st.param.b64 	[param0], %rd267;
	.param .b64 param1;
	st.param.b64 	[param1], %rd264;
	.param .b32 retval0;
	call.uni (retval0), 
	vprintf, 
	(
	param0, 
	param1
	);
	ld.param.b32 	%r654, [retval0];
	} // callseq 9
	ld.shared.v2.f64 	{%fd293, %fd294}, [%r865+32];
	add.s32 	%r656, %r866, 10;
	st.local.u32 	[%rd265], %r656;
	st.local.f64 	[%rd265+8], %fd293;
	st.local.f64 	[%rd265+16], %fd294;
	{ // callseq 10, 0
	.param .b64 param0;
	st.param.b64 	[param0], %rd267;
	.param .b64 param1;
	st.param.b64 	[param1], %rd264;
	.param .b32 retval0;
	call.uni (retval0), 
	vprintf, 
	(
	param0, 
	param1
	);
	ld.param.b32 	%r657, [retval0];
	} // callseq 10
	ld.shared.v2.f64 	{%fd295, %fd296}, [%r865+48];
	add.s32 	%r659, %r866, 11;
	st.local.u32 	[%rd265], %r659;
	st.local.f64 	[%rd265+8], %fd295;
	st.local.f64 	[%rd265+16], %fd296;
	{ // callseq 11, 0
	.param .b64 param0;
	st.param.b64 	[param0], %rd267;
	.param .b64 param1;
	st.param.b64 	[param1], %rd264;
	.param .b32 retval0;
	call.uni (retval0), 
	vprintf, 
	(
	param0, 
	param1
	);
	ld.param.b32 	%r660, [retval0];
	} // callseq 11
	ld.shared.v2.f64 	{%fd297, %fd298}, [%r865+64];
	add.s32 	%r662, %r866, 12;
	st.local.u32 	[%rd265], %r662;
	st.local.f64 	[%rd265+8], %fd297;
	st.local.f64 	[%rd265+16], %fd298;
	{ // callseq 12, 0
	.param .b64 param0;
	st.param.b64 	[param0], %rd267;
	.param .b64 param1;
	st.param.b64 	[param1], %rd264;
	.param .b32 retval0;
	call.uni (retval0), 
	vprintf, 
	(
	param0, 
	param1
	);
	ld.param.b32 	%r663, [retval0];
	} // callseq 12
	ld.shared.v2.f64 	{%fd299, %fd300}, [%r865+80];
	add.s32 	%r665, %r866, 13;
	st.local.u32 	[%rd265], %r665;
	st.local.f64 	[%rd265+8], %fd299;
	st.local.f64 	[%rd265+16], %fd300;
	{ // callseq 13, 0
	.param .b64 param0;
	st.param.b64 	[param0], %rd267;
	.param .b64 param1;
	st.param.b64 	[param1], %rd264;
	.param .b32 retval0;
	call.uni (retval0), 
	vprintf, 
	(
	param0, 
	param1
	);
	ld.param.b32 	%r666, [retval0];
	} // callseq 13
	ld.shared.v2.f64 	{%fd301, %fd302}, [%r865+96];
	add.s32 	%r668, %r866, 14;
	st.local.u32 	[%rd265], %r668;
	st.local.f64 	[%rd265+8], %fd301;
	st.local.f64 	[%rd265+16], %fd302;
	{ // callseq 14, 0
	.param .b64 param0;
	st.param.b64 	[param0], %rd267;
	.param .b64 param1;
	st.param.b64 	[param1], %rd264;
	.param .b32 retval0;
	call.uni (retval0), 
	vprintf, 
	(
	param0, 
	param1
	);
	ld.param.b32 	%r669, [retval0];
	} // callseq 14
	ld.shared.v2.f64 	{%fd303, %fd304}, [%r865+112];
	add.s32 	%r671, %r866, 15;
	st.local.u32 	[%rd265], %r671;
	st.local.f64 	[%rd265+8], %fd303;
	st.local.f64 	[%rd265+16], %fd304;
	{ // callseq 15, 0
	.param .b64 param0;
	st.param.b64 	[param0], %rd267;
	.param .b64 param1;
	st.param.b64 	[param1], %rd264;
	.param .b32 retval0;
	call.uni (retval0), 
	vprintf, 
	(
	param0, 
	param1
	);
	ld.param.b32 	%r672, [retval0];
	} // callseq 15
	add.s32 	%r865, %r865, 256;
	add.s32 	%r866, %r866, 16;
	setp.ne.s32 	%p100, %r866, 64;
	@%p100 bra 	$L__BB0_114;
	bar.sync 	0;
$L__BB0_116:
	abs.f32 	%f67, %f21;
	setp.ltu.f32 	%p101, %f67, 0f47CE4780;
	mov.u32 	%r870, %r874;
	mov.f32 	%f455, %f456;
	@%p101 bra 	$L__BB0_124;
	setp.eq.f32 	%p102, %f67, 0f7F800000;
	@%p102 bra 	$L__BB0_123;
	mov.b32 	%r193, %f21;
	shl.b32 	%r675, %r193, 8;
	or.b32  	%r194, %r675, -2147483648;
	mov.b64 	%rd360, 0;
	mov.b32 	%r867, 0;
	mov.u64 	%rd358, __cudart_i2opi_f;
	mov.u64 	%rd359, %rd2;
$L__BB0_119:
	.pragma "nounroll";
	ld.global.nc.u32 	%r676, [%rd358];
	mad.wide.u32 	%rd270, %r676, %r194, %rd360;
	shr.u64 	%rd360, %rd270, 32;
	st.local.u32 	[%rd359], %rd270;
	add.s32 	%r867, %r867, 1;
	add.s64 	%rd359, %rd359, 4;
	add.s64 	%rd358, %rd358, 4;
	setp.ne.s32 	%p103, %r867, 6;
	@%p103 bra 	$L__BB0_119;
	shr.u32 	%r677, %r193, 23;
	st.local.u32 	[%rd2+24], %rd360;
	and.b32  	%r197, %r677, 31;
	and.b32  	%r678, %r677, 224;
	add.s32 	%r679, %r678, -128;
	shr.u32 	%r680, %r679, 5;
	mul.wide.u32 	%rd271, %r680, 4;
	sub.s64 	%rd107, %rd2, %rd271;
	ld.local.u32 	%r868, [%rd107+24];
	ld.local.u32 	%r869, [%rd107+20];
	setp.eq.s32 	%p104, %r197, 0;
	@%p104 bra 	$L__BB0_122;
	shf.l.wrap.b32 	%r868, %r869, %r868, %r197;
	ld.local.u32 	%r681, [%rd107+16];
	shf.l.wrap.b32 	%r869, %r681, %r869, %r197;
$L__BB0_122:
	shr.u32 	%r682, %r868, 30;
	shf.l.wrap.b32 	%r683, %r869, %r868, 2;
	shl.b32 	%r684, %r869, 2;
	shr.u32 	%r685, %r683, 31;
	add.s32 	%r870, %r685, %r682;
	shr.s32 	%r686, %r683, 31;
	xor.b32  	%r687, %r686, %r683;
	xor.b32  	%r688, %r686, %r684;
	cvt.u64.u32 	%rd272, %r687;
	shl.b64 	%rd273, %rd272, 32;
	cvt.u64.u32 	%rd274, %r688;
	or.b64  	%rd275, %rd273, %rd274;
	cvt.rn.f64.s64 	%fd305, %rd275;
	mul.f64 	%fd306, %fd305, 0d3BF921FB54442D19;
	cvt.rn.f32.f64 	%f348, %fd306;
	neg.f32 	%f349, %f348;
	setp.lt.s32 	%p105, %r683, 0;
	selp.f32 	%f455, %f349, %f348, %p105;
	bra.uni 	$L__BB0_124;
$L__BB0_123:
	mov.f32 	%f350, 0f00000000;
	mul.rn.f32 	%f455, %f21, %f350;
	mov.b32 	%r870, 0;
$L__BB0_124:
	setp.ltu.f32 	%p106, %f67, 0f47CE4780;
	add.s32 	%r690, %r870, 1;
	mul.rn.f32 	%f351, %f455, %f455;
	and.b32  	%r691, %r870, 1;
	setp.eq.b32 	%p107, %r691, 1;
	selp.f32 	%f352, %f455, 0f3F800000, %p107;
	fma.rn.f32 	%f353, %f351, %f352, 0f00000000;
	fma.rn.f32 	%f354, %f351, 0f37CBAC00, 0fBAB607ED;
	selp.f32 	%f355, 0fB94D4153, %f354, %p107;
	selp.f32 	%f356, 0f3C0885E4, 0f3D2AAABB, %p107;
	fma.rn.f32 	%f357, %f355, %f351, %f356;
	selp.f32 	%f358, 0fBE2AAAA8, 0fBEFFFFFF, %p107;
	fma.rn.f32 	%f359, %f357, %f351, %f358;
	fma.rn.f32 	%f360, %f359, %f353, %f352;
	and.b32  	%r692, %r690, 2;
	setp.eq.s32 	%p108, %r692, 0;
	mov.f32 	%f361, 0f00000000;
	sub.f32 	%f362, %f361, %f360;
	selp.f32 	%f71, %f360, %f362, %p108;
	@%p106 bra 	$L__BB0_132;
	setp.eq.f32 	%p109, %f67, 0f7F800000;
	@%p109 bra 	$L__BB0_131;
	mov.b32 	%r206, %f21;
	shl.b32 	%r694, %r206, 8;
	or.b32  	%r207, %r694, -2147483648;
	mov.b64 	%rd363, 0;
	mov.b32 	%r871, 0;
	mov.u64 	%rd361, __cudart_i2opi_f;
	mov.u64 	%rd362, %rd1;
$L__BB0_127:
	.pragma "nounroll";
	ld.global.nc.u32 	%r695, [%rd361];
	mad.wide.u32 	%rd278, %r695, %r207, %rd363;
	shr.u64 	%rd363, %rd278, 32;
	st.local.u32 	[%rd362], %rd278;
	add.s32 	%r871, %r871, 1;
	add.s64 	%rd362, %rd362, 4;
	add.s64 	%rd361, %rd361, 4;
	setp.ne.s32 	%p110, %r871, 6;
	@%p110 bra 	$L__BB0_127;
	shr.u32 	%r696, %r206, 23;
	st.local.u32 	[%rd1+24], %rd363;
	and.b32  	%r210, %r696, 31;
	and.b32  	%r697, %r696, 224;
	add.s32 	%r698, %r697, -128;
	shr.u32 	%r699, %r698, 5;
	mul.wide.u32 	%rd279, %r699, 4;
	sub.s64 	%rd114, %rd1, %rd279;
	ld.local.u32 	%r872, [%rd114+24];
	ld.local.u32 	%r873, [%rd114+20];
	setp.eq.s32 	%p111, %r210, 0;
	@%p111 bra 	$L__BB0_130;
	shf.l.wrap.b32 	%r872, %r873, %r872, %r210;
	ld.local.u32 	%r700, [%rd114+16];
	shf.l.wrap.b32 	%r873, %r700, %r873, %r210;
$L__BB0_130:
	shr.u32 	%r701, %r872, 30;
	shf.l.wrap.b32 	%r702, %r873, %r872, 2;
	shl.b32 	%r703, %r873, 2;
	shr.u32 	%r704, %r702, 31;
	add.s32 	%r874, %r704, %r701;
	shr.s32 	%r705, %r702, 31;
	xor.b32  	%r706, %r705, %r702;
	xor.b32  	%r707, %r705, %r703;
	cvt.u64.u32 	%rd280, %r706;
	shl.b64 	%rd281, %rd280, 32;
	cvt.u64.u32 	%rd282, %r707;
	or.b64  	%rd283, %rd281, %rd282;
	cvt.rn.f64.s64 	%fd307, %rd283;
	mul.f64 	%fd308, %fd307, 0d3BF921FB54442D19;
	cvt.rn.f32.f64 	%f363, %fd308;
	neg.f32 	%f364, %f363;
	setp.lt.s32 	%p112, %r702, 0;
	selp.f32 	%f456, %f364, %f363, %p112;
	bra.uni 	$L__BB0_132;
$L__BB0_131:
	mov.f32 	%f365, 0f00000000;
	mul.rn.f32 	%f456, %f21, %f365;
	mov.b32 	%r874, 0;
$L__BB0_132:
	cvt.f64.f32 	%fd309, %f71;
	abs.f32 	%f75, %f31;
	setp.ltu.f32 	%p113, %f75, 0f47CE4780;
	mul.rn.f32 	%f366, %f456, %f456;
	and.b32  	%r709, %r874, 1;
	setp.eq.b32 	%p114, %r709, 1;
	selp.f32 	%f367, 0f3F800000, %f456, %p114;
	fma.rn.f32 	%f368, %f366, %f367, 0f00000000;
	fma.rn.f32 	%f369, %f366, 0f37CBAC00, 0fBAB607ED;
	selp.f32 	%f370, %f369, 0fB94D4153, %p114;
	selp.f32 	%f371, 0f3D2AAABB, 0f3C0885E4, %p114;
	fma.rn.f32 	%f372, %f370, %f366, %f371;
	selp.f32 	%f373, 0fBEFFFFFF, 0fBE2AAAA8, %p114;
	fma.rn.f32 	%f374, %f372, %f366, %f373;
	fma.rn.f32 	%f375, %f374, %f368, %f367;
	and.b32  	%r710, %r874, 2;
	setp.eq.s32 	%p115, %r710, 0;
	mov.f32 	%f376, 0f00000000;
	sub.f32 	%f377, %f376, %f375;
	selp.f32 	%f378, %f375, %f377, %p115;
	cvt.f64.f32 	%fd310, %f378;
	mov.u32 	%r711, %tid.x;
	and.b32  	%r712, %r711, 7;
	shl.b32 	%r713, %r711, 1;
	and.b32  	%r714, %r713, 2032;
	or.b32  	%r715, %r712, %r714;
	shl.b32 	%r716, %r715, 4;
	mov.u32 	%r717, _ZZ20_multiply_fft_kernelPtS_S_mmE1Z;
	add.s32 	%r718, %r717, %r716;
	ld.shared.v2.f64 	{%fd311, %fd312}, [%r718];
	ld.shared.v2.f64 	{%fd313, %fd314}, [%r718+128];
	mul.f64 	%fd315, %fd313, %fd309;
	mul.f64 	%fd316, %fd314, %fd310;
	sub.f64 	%fd317, %fd315, %fd316;
	mul.f64 	%fd318, %fd313, %fd310;
	fma.rn.f64 	%fd319, %fd314, %fd309, %fd318;
	bar.sync 	0;
	add.f64 	%fd320, %fd311, %fd317;
	add.f64 	%fd321, %fd312, %fd319;
	st.shared.v2.f64 	[%r718], {%fd320, %fd321};
	sub.f64 	%fd322, %fd311, %fd317;
	sub.f64 	%fd323, %fd312, %fd319;
	st.shared.v2.f64 	[%r718+128], {%fd322, %fd323};
	bar.sync 	0;
	mov.u32 	%r878, %r882;
	mov.f32 	%f457, %f458;
	@%p113 bra 	$L__BB0_140;
	setp.eq.f32 	%p116, %f75, 0f7F800000;
	@%p116 bra 	$L__BB0_139;
	mov.b32 	%r219, %f31;
	shl.b32 	%r720, %r219, 8;
	or.b32  	%r220, %r720, -2147483648;
	mov.b64 	%rd366, 0;
	mov.b32 	%r875, 0;
	mov.u64 	%rd364, __cudart_i2opi_f;
	mov.u64 	%rd365, %rd2;
$L__BB0_135:
	.pragma "nounroll";
	ld.global.nc.u32 	%r721, [%rd364];
	mad.wide.u32 	%rd286, %r721, %r220, %rd366;
	shr.u64 	%rd366, %rd286, 32;
	st.local.u32 	[%rd365], %rd286;
	add.s32 	%r875, %r875, 1;
	add.s64 	%rd365, %rd365, 4;
	add.s64 	%rd364, %rd364, 4;
	setp.ne.s32 	%p117, %r875, 6;
	@%p117 bra 	$L__BB0_135;
	shr.u32 	%r722, %r219, 23;
	st.local.u32 	[%rd2+24], %rd366;
	and.b32  	%r223, %r722, 31;
	and.b32  	%r723, %r722, 224;
	add.s32 	%r724, %r723, -128;
	shr.u32 	%r725, %r724, 5;
	mul.wide.u32 	%rd287, %r725, 4;
	sub.s64 	%rd121, %rd2, %rd287;
	ld.local.u32 	%r876, [%rd121+24];
	ld.local.u32 	%r877, [%rd121+20];
	setp.eq.s32 	%p118, %r223, 0;
	@%p118 bra 	$L__BB0_138;
	shf.l.wrap.b32 	%r876, %r877, %r876, %r223;
	ld.local.u32 	%r726, [%rd121+16];
	shf.l.wrap.b32 	%r877, %r726, %r877, %r223;
$L__BB0_138:
	shr.u32 	%r727, %r876, 30;
	shf.l.wrap.b32 	%r728, %r877, %r876, 2;
	shl.b32 	%r729, %r877, 2;
	shr.u32 	%r730, %r728, 31;
	add.s32 	%r878, %r730, %r727;
	shr.s32 	%r731, %r728, 31;
	xor.b32  	%r732, %r731, %r728;
	xor.b32  	%r733, %r731, %r729;
	cvt.u64.u32 	%rd288, %r732;
	shl.b64 	%rd289, %rd288, 32;
	cvt.u64.u32 	%rd290, %r733;
	or.b64  	%rd291, %rd289, %rd290;
	cvt.rn.f64.s64 	%fd324, %rd291;
	mul.f64 	%fd325, %fd324, 0d3BF921FB54442D19;
	cvt.rn.f32.f64 	%f379, %fd325;
	neg.f32 	%f380, %f379;
	setp.lt.s32 	%p119, %r728, 0;
	selp.f32 	%f457, %f380, %f379, %p119;
	bra.uni 	$L__BB0_140;
$L__BB0_139:
	mov.f32 	%f381, 0f00000000;
	mul.rn.f32 	%f457, %f31, %f381;
	mov.b32 	%r878, 0;
$L__BB0_140:
	setp.ltu.f32 	%p120, %f75, 0f47CE4780;
	add.s32 	%r735, %r878, 1;
	mul.rn.f32 	%f382, %f457, %f457;
	and.b32  	%r736, %r878, 1;
	setp.eq.b32 	%p121, %r736, 1;
	selp.f32 	%f383, %f457, 0f3F800000, %p121;
	fma.rn.f32 	%f384, %f382, %f383, 0f00000000;
	fma.rn.f32 	%f385, %f382, 0f37CBAC00, 0fBAB607ED;
	selp.f32 	%f386, 0fB94D4153, %f385, %p121;
	selp.f32 	%f387, 0f3C0885E4, 0f3D2AAABB, %p121;
	fma.rn.f32 	%f388, %f386, %f382, %f387;
	selp.f32 	%f389, 0fBE2AAAA8, 0fBEFFFFFF, %p121;
	fma.rn.f32 	%f390, %f388, %f382, %f389;
	fma.rn.f32 	%f391, %f390, %f384, %f383;
	and.b32  	%r737, %r735, 2;
	setp.eq.s32 	%p122, %r737, 0;
	mov.f32 	%f392, 0f00000000;
	sub.f32 	%f393, %f392, %f391;
	selp.f32 	%f79, %f391, %f393, %p122;
	@%p120 bra 	$L__BB0_148;
	setp.eq.f32 	%p123, %f75, 0f7F800000;
	@%p123 bra 	$L__BB0_147;
	mov.b32 	%r232, %f31;
	shl.b32 	%r739, %r232, 8;
	or.b32  	%r233, %r739, -2147483648;
	mov.b64 	%rd369, 0;
	mov.b32 	%r879, 0;
	mov.u64 	%rd367, __cudart_i2opi_f;
	mov.u64 	%rd368, %rd1;
$L__BB0_143:
	.pragma "nounroll";
	ld.global.nc.u32 	%r740, [%rd367];
	mad.wide.u32 	%rd294, %r740, %r233, %rd369;
	shr.u64 	%rd369, %rd294, 32;
	st.local.u32 	[%rd368], %rd294;
	add.s32 	%r879, %r879, 1;
	add.s64 	%rd368, %rd368, 4;
	add.s64 	%rd367, %rd367, 4;
	setp.ne.s32 	%p124, %r879, 6;
	@%p124 bra 	$L__BB0_143;
	shr.u32 	%r741, %r232, 23;
	st.local.u32 	[%rd1+24], %rd369;
	and.b32  	%r236, %r741, 31;
	and.b32  	%r742, %r741, 224;
	add.s32 	%r743, %r742, -128;
	shr.u32 	%r744, %r743, 5;
	mul.wide.u32 	%rd295, %r744, 4;
	sub.s64 	%rd128, %rd1, %rd295;
	ld.local.u32 	%r880, [%rd128+24];
	ld.local.u32 	%r881, [%rd128+20];
	setp.eq.s32 	%p125, %r236, 0;
	@%p125 bra 	$L__BB0_146;
	shf.l.wrap.b32 	%r880, %r881, %r880, %r236;
	ld.local.u32 	%r745, [%rd128+16];
	shf.l.wrap.b32 	%r881, %r745, %r881, %r236;
$L__BB0_146:
	shr.u32 	%r746, %r880, 30;
	shf.l.wrap.b32 	%r747, %r881, %r880, 2;
	shl.b32 	%r748, %r881, 2;
	shr.u32 	%r749, %r747, 31;
	add.s32 	%r882, %r749, %r746;
	shr.s32 	%r750, %r747, 31;
	xor.b32  	%r751, %r750, %r747;
	xor.b32  	%r752, %r750, %r748;
	cvt.u64.u32 	%rd296, %r751;
	shl.b64 	%rd297, %rd296, 32;
	cvt.u64.u32 	%rd298, %r752;
	or.b64  	%rd299, %rd297, %rd298;
	cvt.rn.f64.s64 	%fd326, %rd299;
	mul.f64 	%fd327, %fd326, 0d3BF921FB54442D19;
	cvt.rn.f32.f64 	%f394, %fd327;
	neg.f32 	%f395, %f394;
	setp.lt.s32 	%p126, %r747, 0;
	selp.f32 	%f458, %f395, %f394, %p126;
	bra.uni 	$L__BB0_148;
$L__BB0_147:
	mov.f32 	%f396, 0f00000000;
	mul.rn.f32 	%f458, %f31, %f396;
	mov.b32 	%r882, 0;
$L__BB0_148:
	cvt.f64.f32 	%fd328, %f79;
	setp.ltu.f32 	%p127, %f43, 0f47CE4780;
	mul.rn.f32 	%f397, %f458, %f458;
	and.b32  	%r754, %r882, 1;
	setp.eq.b32 	%p128, %r754, 1;
	selp.f32 	%f398, 0f3F800000, %f458, %p128;
	fma.rn.f32 	%f399, %f397, %f398, 0f00000000;
	fma.rn.f32 	%f400, %f397, 0f37CBAC00, 0fBAB607ED;
	selp.f32 	%f401, %f400, 0fB94D4153, %p128;
	selp.f32 	%f402, 0f3D2AAABB, 0f3C0885E4, %p128;
	fma.rn.f32 	%f403, %f401, %f397, %f402;
	selp.f32 	%f404, 0fBEFFFFFF, 0fBE2AAAA8, %p128;
	fma.rn.f32 	%f405, %f403, %f397, %f404;
	fma.rn.f32 	%f406, %f405, %f399, %f398;
	and.b32  	%r755, %r882, 2;
	setp.eq.s32 	%p129, %r755, 0;
	mov.f32 	%f407, 0f00000000;
	sub.f32 	%f408, %f407, %f406;
	selp.f32 	%f409, %f406, %f408, %p129;
	cvt.f64.f32 	%fd329, %f409;
	and.b32  	%r757, %r711, 15;
	and.b32  	%r759, %r713, 2016;
	or.b32  	%r760, %r757, %r759;
	shl.b32 	%r761, %r760, 4;
	add.s32 	%r763, %r717, %r761;
	ld.shared.v2.f64 	{%fd330, %fd331}, [%r763];
	ld.shared.v2.f64 	{%fd332, %fd333}, [%r763+256];
	mul.f64 	%fd334, %fd332, %fd328;
	mul.f64 	%fd335, %fd333, %fd329;
	sub.f64 	%fd336, %fd334, %fd335;
	mul.f64 	%fd337, %fd332, %fd329;
	fma.rn.f64 	%fd338, %fd333, %fd328, %fd337;
	bar.sync 	0;
	add.f64 	%fd339, %fd330, %fd336;
	add.f64 	%fd340, %fd331, %fd338;
	st.shared.v2.f64 	[%r763], {%fd339, %fd340};
	sub.f64 	%fd341, %fd330, %fd336;
	sub.f64 	%fd342, %fd331, %fd338;
	st.shared.v2.f64 	[%r763+256], {%fd341, %fd342};
	bar.sync 	0;
	mov.u32 	%r886, %r890;
	mov.f32 	%f459, %f460;
	@%p127 bra 	$L__BB0_156;
	setp.eq.f32 	%p130, %f43, 0f7F800000;
	@%p130 bra 	$L__BB0_155;
	mov.b32 	%r245, %f41;
	shl.b32 	%r765, %r245, 8;
	or.b32  	%r246, %r765, -2147483648;
	mov.b64 	%rd372, 0;
	mov.b32 	%r883, 0;
	mov.u64 	%rd370, __cudart_i2opi_f;
	mov.u64 	%rd371, %rd2;
$L__BB0_151:
	.pragma "nounroll";
	ld.global.nc.u32 	%r766, [%rd370];
	mad.wide.u32 	%rd302, %r766, %r246, %rd372;
	shr.u64 	%rd372, %rd302, 32;
	st.local.u32 	[%rd371], %rd302;
	add.s32 	%r883, %r883, 1;
	add.s64 	%rd371, %rd371, 4;
	add.s64 	%rd370, %rd370, 4;
	setp.ne.s32 	%p131, %r883, 6;
	@%p131 bra 	$L__BB0_151;
	shr.u32 	%r767, %r245, 23;
	st.local.u32 	[%rd2+24], %rd372;
	and.b32  	%r249, %r767, 31;
	and.b32  	%r768, %r767, 224;
	add.s32 	%r769, %r768, -128;
	shr.u32 	%r770, %r769, 5;
	mul.wide.u32 	%rd303, %r770, 4;
	sub.s64 	%rd135, %rd2, %rd303;
	ld.local.u32 	%r884, [%rd135+24];
	ld.local.u32 	%r885, [%rd135+20];
	setp.eq.s32 	%p132, %r249, 0;
	@%p132 bra 	$L__BB0_154;
	shf.l.wrap.b32 	%r884, %r885, %r884, %r249;
	ld.local.u32 	%r771, [%rd135+16];
	shf.l.wrap.b32 	%r885, %r771, %r885, %r249;
$L__BB0_154:
	shr.u32 	%r772, %r884, 30;
	shf.l.wrap.b32 	%r773, %r885, %r884, 2;
	shl.b32 	%r774, %r885, 2;
	shr.u32 	%r775, %r773, 31;
	add.s32 	%r886, %r775, %r772;
	shr.s32 	%r776, %r773, 31;
	xor.b32  	%r777, %r776, %r773;
	xor.b32  	%r778, %r776, %r774;
	cvt.u64.u32 	%rd304, %r777;
	shl.b64 	%rd305, %rd304, 32;
	cvt.u64.u32 	%rd306, %r778;
	or.b64  	%rd307, %rd305, %rd306;
	cvt.rn.f64.s64 	%fd343, %rd307;
	mul.f64 	%fd344, %fd343, 0d3BF921FB54442D19;
	cvt.rn.f32.f64 	%f410, %fd344;
	neg.f32 	%f411, %f410;
	setp.lt.s32 	%p133, %r773, 0;
	selp.f32 	%f459, %f411, %f410, %p133;
	bra.uni 	$L__BB0_156;
$L__BB0_155:
	mov.f32 	%f412, 0f00000000;
	mul.rn.f32 	%f459, %f41, %f412;
	mov.b32 	%r886, 0;
$L__BB0_156:
	setp.ltu.f32 	%p134, %f43, 0f47CE4780;
	add.s32 	%r780, %r886, 1;
	mul.rn.f32 	%f413, %f459, %f459;
	and.b32  	%r781, %r886, 1;
	setp.eq.b32 	%p135, %r781, 1;
	selp.f32 	%f414, %f459, 0f3F800000, %p135;
	fma.rn.f32 	%f415, %f413, %f414, 0f00000000;
	fma.rn.f32 	%f416, %f413, 0f37CBAC00, 0fBAB607ED;
	selp.f32 	%f417, 0fB94D4153, %f416, %p135;
	selp.f32 	%f418, 0f3C0885E4, 0f3D2AAABB, %p135;
	fma.rn.f32 	%f419, %f417, %f413, %f418;
	selp.f32 	%f420, 0fBE2AAAA8, 0fBEFFFFFF, %p135;
	fma.rn.f32 	%f421, %f419, %f413, %f420;
	fma.rn.f32 	%f422, %f421, %f415, %f414;
	and.b32  	%r782, %r780, 2;
	setp.eq.s32 	%p136, %r782, 0;
	mov.f32 	%f423, 0f00000000;
	sub.f32 	%f424, %f423, %f422;
	selp.f32 	%f86, %f422, %f424, %p136;
	@%p134 bra 	$L__BB0_164;
	setp.eq.f32 	%p137, %f43, 0f7F800000;
	@%p137 bra 	$L__BB0_163;
	mov.b32 	%r258, %f41;
	shl.b32 	%r784, %r258, 8;
	or.b32  	%r259, %r784, -2147483648;
	mov.b64 	%rd375, 0;
	mov.b32 	%r887, 0;
	mov.u64 	%rd373, __cudart_i2opi_f;
	mov.u64 	%rd374, %rd1;
$L__BB0_159:
	.pragma "nounroll";
	ld.global.nc.u32 	%r785, [%rd373];
	mad.wide.u32 	%rd310, %r785, %r259, %rd375;
	shr.u64 	%rd375, %rd310, 32;
	st.local.u32 	[%rd374], %rd310;
	add.s32 	%r887, %r887, 1;
	add.s64 	%rd374, %rd374, 4;
	add.s64 	%rd373, %rd373, 4;
	setp.ne.s32 	%p138, %r887, 6;
	@%p138 bra 	$L__BB0_159;
	shr.u32 	%r786, %r258, 23;
	st.local.u32 	[%rd1+24], %rd375;
	and.b32  	%r262, %r786, 31;
	and.b32  	%r787, %r786, 224;
	add.s32 	%r788, %r787, -128;
	shr.u32 	%r789, %r788, 5;
	mul.wide.u32 	%rd311, %r789, 4;
	sub.s64 	%rd142, %rd1, %rd311;
	ld.local.u32 	%r888, [%rd142+24];
	ld.local.u32 	%r889, [%rd142+20];
	setp.eq.s32 	%p139, %r262, 0;
	@%p139 bra 	$L__BB0_162;
	shf.l.wrap.b32 	%r888, %r889, %r888, %r262;
	ld.local.u32 	%r790, [%rd142+16];
	shf.l.wrap.b32 	%r889, %r790, %r889, %r262;
$L__BB0_162:
	shr.u32 	%r791, %r888, 30;
	shf.l.wrap.b32 	%r792, %r889, %r888, 2;
	shl.b32 	%r793, %r889, 2;
	shr.u32 	%r794, %r792, 31;
	add.s32 	%r890, %r794, %r791;
	shr.s32 	%r795, %r792, 31;
	xor.b32  	%r796, %r795, %r792;
	xor.b32  	%r797, %r795, %r793;
	cvt.u64.u32 	%rd312, %r796;
	shl.b64 	%rd313, %rd312, 32;
	cvt.u64.u32 	%rd314, %r797;
	or.b64  	%rd315, %rd313, %rd314;
	cvt.rn.f64.s64 	%fd345, %rd315;
	mul.f64 	%fd346, %fd345, 0d3BF921FB54442D19;
	cvt.rn.f32.f64 	%f425, %fd346;
	neg.f32 	%f426, %f425;
	setp.lt.s32 	%p140, %r792, 0;
	selp.f32 	%f460, %f426, %f425, %p140;
	bra.uni 	$L__BB0_164;
$L__BB0_163:
	mov.f32 	%f427, 0f00000000;
	mul.rn.f32 	%f460, %f41, %f427;
	mov.b32 	%r890, 0;
$L__BB0_164:
	cvt.f64.f32 	%fd347, %f86;
	mul.rn.f32 	%f428, %f460, %f460;
	and.b32  	%r799, %r890, 1;
	setp.eq.b32 	%p141, %r799, 1;
	selp.f32 	%f429, 0f3F800000, %f460, %p141;
	fma.rn.f32 	%f430, %f428, %f429, 0f00000000;
	fma.rn.f32 	%f431, %f428, 0f37CBAC00, 0fBAB607ED;
	selp.f32 	%f432, %f431, 0fB94D4153, %p141;
	selp.f32 	%f433, 0f3D2AAABB, 0f3C0885E4, %p141;
	fma.rn.f32 	%f434, %f432, %f428, %f433;
	selp.f32 	%f435, 0fBEFFFFFF, 0fBE2AAAA8, %p141;
	fma.rn.f32 	%f436, %f434, %f428, %f435;
	fma.rn.f32 	%f437, %f436, %f430, %f429;
	and.b32  	%r800, %r890, 2;
	setp.eq.s32 	%p142, %r800, 0;
	mov.f32 	%f438, 0f00000000;
	sub.f32 	%f439, %f438, %f437;
	selp.f32 	%f440, %f437, %f439, %p142;
	cvt.f64.f32 	%fd348, %f440;
	and.b32  	%r802, %r711, 31;
	and.b32  	%r804, %r713, 1984;
	or.b32  	%r805, %r802, %r804;
	shl.b32 	%r806, %r805, 4;
	add.s32 	%r808, %r717, %r806;
	ld.shared.v2.f64 	{%fd349, %fd350}, [%r808];
	ld.shared.v2.f64 	{%fd351, %fd352}, [%r808+512];
	mul.f64 	%fd353, %fd351, %fd347;
	mul.f64 	%fd354, %fd352, %fd348;
	sub.f64 	%fd355, %fd353, %fd354;
	mul.f64 	%fd356, %fd351, %fd348;
	fma.rn.f64 	%fd357, %fd352, %fd347, %fd356;
	bar.sync 	0;
	add.f64 	%fd358, %fd349, %fd355;
	add.f64 	%fd359, %fd350, %fd357;
	st.shared.v2.f64 	[%r808], {%fd358, %fd359};
	sub.f64 	%fd360, %fd349, %fd355;
	sub.f64 	%fd361, %fd350, %fd357;
	st.shared.v2.f64 	[%r808+512], {%fd360, %fd361};
	bar.sync 	0;
	ld.shared.v2.f64 	{%fd362, %fd363}, [%r136];
	mul.f64 	%fd364, %fd362, 0d3F90000000000000;
	mul.f64 	%fd365, %fd363, 0d3F90000000000000;
	st.shared.v2.f64 	[%r136], {%fd364, %fd365};
	ld.shared.v2.f64 	{%fd366, %fd367}, [%r136+512];
	mul.f64 	%fd368, %fd366, 0d3F90000000000000;
	mul.f64 	%fd369, %fd367, 0d3F90000000000000;
	st.shared.v2.f64 	[%r136+512], {%fd368, %fd369};
	ret;

}


// ===== COMPILED SASS (sm_100) =====

	.target	sm_100

	.elftype	@"ET_EXEC"


//--------------------- .note.nv.tkinfo           --------------------------
	.section	.note.nv.tkinfo,"",@"SHT_NOTE"
	.sectionflags	@"SHF_NOTE_NV_TKINFO"
	.tkinfo
        /*0018*/ 	.word	0x00000002
        /*0030*/ 	.string	""
        /*0030*/ 	.string	"ptxas"
        /*0030*/ 	.string	"Cuda compilation tools, release 13.0, V13.0.88"
        /*0030*/ 	.string	"Build cuda_13.0.r13.0/compiler.36424714_0"
        /*0030*/ 	.string	"-arch sm_100 -m 64 "



//--------------------- .note.nv.cuinfo           --------------------------
	.section	.note.nv.cuinfo,"",@"SHT_NOTE"
	.sectionflags	@"SHF_NOTE_NV_CUINFO"
        /*0018*/ 	.short	0x0002
        /*001a*/ 	.short	0x0064
        /*001c*/ 	.short	0x0082
	.zero		2


//--------------------- .nv.info                  --------------------------
	.section	.nv.info,"",@"SHT_CUDA_INFO"
	.align	4


	//----- nvinfo : EIATTR_REGCOUNT
	.align		4
        /*0000*/ 	.byte	0x04, 0x2f
        /*0002*/ 	.short	(.L_3 - .L_2)
	.align		4
.L_2:
        /*0004*/ 	.word	index@(_Z20_multiply_fft_kernelPtS_S_mm)
        /*0008*/ 	.word	0x00000026


	//----- nvinfo : EIATTR_FRAME_SIZE
	.align		4
.L_3:
        /*000c*/ 	.byte	0x04, 0x11
        /*000e*/ 	.short	(.L_5 - .L_4)
	.align		4
.L_4:
        /*0010*/ 	.word	index@(_Z20_multiply_fft_kernelPtS_S_mm)
        /*0014*/ 	.word	0x00000038


	//----- nvinfo : EIATTR_MIN_STACK_SIZE
	.align		4
.L_5:
        /*0018*/ 	.byte	0x04, 0x12
        /*001a*/ 	.short	(.L_7 - .L_6)
	.align		4
.L_6:
        /*001c*/ 	.word	index@(_Z20_multiply_fft_kernelPtS_S_mm)
        /*0020*/ 	.word	0x00000038
.L_7:


//--------------------- .nv.compat                --------------------------
	.section	.nv.compat,"",@"SHT_CUDA_COMPAT_INFO"
	.align	4
        /*0000*/ 	.byte	0x02, 0x09, 0x00, 0x00, 0x02, 0x02, 0x01, 0x00, 0x02, 0x05, 0x05, 0x00, 0x03, 0x07, 0x01, 0x01
        /*0010*/ 	.byte	0x02, 0x03, 0x00, 0x00, 0x02, 0x06, 0x01, 0x00, 0x04, 0x0b, 0x08, 0x00, 0x01, 0x00, 0x00, 0x00
        /*0020*/ 	.byte	0x00, 0x00, 0x00, 0x00


//--------------------- .nv.info._Z20_multiply_fft_kernelPtS_S_mm --------------------------
	.section	.nv.info._Z20_multiply_fft_kernelPtS_S_mm,"",@"SHT_CUDA_INFO"
	.sectionflags	@""
	.align	4


	//----- nvinfo : EIATTR_CUDA_API_VERSION
	.align		4
        /*0000*/ 	.byte	0x04, 0x37
        /*0002*/ 	.short	(.L_9 - .L_8)
.L_8:
        /*0004*/ 	.word	0x00000082


	//----- nvinfo : EIATTR_KPARAM_INFO
	.align		4
.L_9:
        /*0008*/ 	.byte	0x04, 0x17
        /*000a*/ 	.short	(.L_11 - .L_10)
.L_10:
        /*000c*/ 	.word	0x00000000
        /*0010*/ 	.short	0x0004
        /*0012*/ 	.short	0x0020
        /*0014*/ 	.byte	0x00, 0xf0, 0x21, 0x00


	//----- nvinfo : EIATTR_KPARAM_INFO
	.align		4
.L_11:
        /*0018*/ 	.byte	0x04, 0x17
        /*001a*/ 	.short	(.L_13 - .L_12)
.L_12:
        /*001c*/ 	.word	0x00000000
        /*0020*/ 	.short	0x0003
        /*0022*/ 	.short	0x0018
        /*0024*/ 	.byte	0x00, 0xf0, 0x21, 0x00


	//----- nvinfo : EIATTR_KPARAM_INFO
	.align		4
.L_13:
        /*0028*/ 	.byte	0x04, 0x17
        /*002a*/ 	.short	(.L_15 - .L_14)
.L_14:
        /*002c*/ 	.word	0x00000000
        /*0030*/ 	.short	0x0002
        /*0032*/ 	.short	0x0010
        /*0034*/ 	.byte	0x00, 0xf5, 0x21, 0x00


	//----- nvinfo : EIATTR_KPARAM_INFO
	.align		4
.L_15:
        /*0038*/ 	.byte	0x04, 0x17
        /*003a*/ 	.short	(.L_17 - .L_16)
.L_16:
        /*003c*/ 	.word	0x00000000
        /*0040*/ 	.short	0x0001
        /*0042*/ 	.short	0x0008
        /*0044*/ 	.byte	0x00, 0xf5, 0x21, 0x00


	//----- nvinfo : EIATTR_KPARAM_INFO
	.align		4
.L_17:
        /*0048*/ 	.byte	0x04, 0x17
        /*004a*/ 	.short	(.L_19 - .L_18)
.L_18:
        /*004c*/ 	.word	0x00000000
        /*0050*/ 	.short	0x0000
        /*0052*/ 	.short	0x0000
        /*0054*/ 	.byte	0x00, 0xf5, 0x21, 0x00


	//----- nvinfo : EIATTR_SPARSE_MMA_MASK
	.align		4
.L_19:
        /*0058*/ 	.byte	0x03, 0x50
        /*005a*/ 	.short	0x0000


	//----- nvinfo : EIATTR_MAXREG_COUNT
	.align		4
        /*005c*/ 	.byte	0x03, 0x1b
        /*005e*/ 	.short	0x00ff


	//----- nvinfo : EIATTR_NUM_BARRIERS
	.align		4
        /*0060*/ 	.byte	0x02, 0x4c
        /*0062*/ 	.byte	0x01
	.zero		1


	//----- nvinfo : EIATTR_EXTERNS
	.align		4
        /*0064*/ 	.byte	0x04, 0x0f
        /*0066*/ 	.short	(.L_21 - .L_20)


	//   ....[0]....
	.align		4
.L_20:
        /*0068*/ 	.word	index@(vprintf)


	//----- nvinfo : EIATTR_MERCURY_ISA_VERSION
	.align		4
.L_21:
        /*006c*/ 	.byte	0x03, 0x5f
        /*006e*/ 	.short	0x0101


	//----- nvinfo : EIATTR_VRC_CTA_INIT_COUNT
	.align		4
        /*0070*/ 	.byte	0x02, 0x4a
	.zero		1
	.zero		1


	//----- nvinfo : EIATTR_SYSCALL_OFFSETS
	.align		4
        /*0074*/ 	.byte	0x04, 0x46
        /*0076*/ 	.short	(.L_23 - .L_22)


	//   ....[0]....
.L_22:
        /*0078*/ 	.word	0x00005a60


	//   ....[1]....
        /*007c*/ 	.word	0x00005b30


	//   ....[2]....
        /*0080*/ 	.word	0x00005c00


	//   ....[3]....
        /*0084*/ 	.word	0x00005cd0


	//   ....[4]....
        /*0088*/ 	.word	0x00005da0


	//   ....[5]....
        /*008c*/ 	.word	0x00005e70


	//   ....[6]....
        /*0090*/ 	.word	0x00005f40


	//   ....[7]....
        /*0094*/ 	.word	0x00006010


	//   ....[8]....
        /*0098*/ 	.word	0x000060e0


	//   ....[9]....
        /*009c*/ 	.word	0x000061b0


	//   ....[10]....
        /*00a0*/ 	.word	0x00006280


	//   ....[11]....
        /*00a4*/ 	.word	0x00006350


	//   ....[12]....
        /*00a8*/ 	.word	0x00006420


	//   ....[13]....
        /*00ac*/ 	.word	0x000064f0


	//   ....[14]....
        /*00b0*/ 	.word	0x000065c0


	//   ....[15]....
        /*00b4*/ 	.word	0x00006690


	//----- nvinfo : EIATTR_EXIT_INSTR_OFFSETS
	.align		4
.L_23:
        /*00b8*/ 	.byte	0x04, 0x1c
        /*00ba*/ 	.short	(.L_25 - .L_24)


	//   ....[0]....
.L_24:
        /*00bc*/ 	.word	0x00008730


	//----- nvinfo : EIATTR_CRS_STACK_SIZE
	.align		4
.L_25:
        /*00c0*/ 	.byte	0x04, 0x1e
        /*00c2*/ 	.short	(.L_27 - .L_26)
.L_26:
        /*00c4*/ 	.word	0x00000000


	//----- nvinfo : EIATTR_CBANK_PARAM_SIZE
	.align		4
.L_27:
        /*00c8*/ 	.byte	0x03, 0x19
        /*00ca*/ 	.short	0x0028


	//----- nvinfo : EIATTR_PARAM_CBANK
	.align		4
        /*00cc*/ 	.byte	0x04, 0x0a
        /*00ce*/ 	.short	(.L_29 - .L_28)
	.align		4
.L_28:
        /*00d0*/ 	.word	index@(.nv.constant0._Z20_multiply_fft_kernelPtS_S_mm)
        /*00d4*/ 	.short	0x0380
        /*00d6*/ 	.short	0x0028


	//----- nvinfo : EIATTR_SW_WAR
	.align		4
.L_29:
        /*00d8*/ 	.byte	0x04, 0x36
        /*00da*/ 	.short	(.L_31 - .L_30)
.L_30:
        /*00dc*/ 	.word	0x00000008
.L_31:


//--------------------- .nv.callgraph             --------------------------
	.section	.nv.callgraph,"",@"SHT_CUDA_CALLGRAPH"
	.align	4
	.sectionentsize	8
	.align		4
        /*0000*/ 	.word	0x00000000
	.align		4
        /*0004*/ 	.word	0xffffffff
	.align		4
        /*0008*/ 	.word	index@(_Z20_multiply_fft_kernelPtS_S_mm)
	.align		4
        /*000c*/ 	.word	index@(vprintf)
	.align		4
        /*0010*/ 	.word	0x00000000
	.align		4
        /*0014*/ 	.word	0xfffffffe
	.align		4
        /*0018*/ 	.word	0x00000000
	.align		4
        /*001c*/ 	.word	0xfffffffd
	.align		4
        /*0020*/ 	.word	0x00000000
	.align		4
        /*0024*/ 	.word	0xfffffffc


//--------------------- .nv.constant4             --------------------------
	.section	.nv.constant4,"a",@progbits
	.align	8
	.align		8
.nv.constant4:
        /*0000*/ 	.dword	vprintf
	.align		8
        /*0008*/ 	.dword	$str
	.align		8
        /*0010*/ 	.dword	__cudart_i2opi_f


//--------------------- .text._Z20_multiply_fft_kernelPtS_S_mm --------------------------
	.section	.text._Z20_multiply_fft_kernelPtS_S_mm,"ax",@progbits
	.align	128
        .global         _Z20_multiply_fft_kernelPtS_S_mm
        .type           _Z20_multiply_fft_kernelPtS_S_mm,@function
        .size           _Z20_multiply_fft_kernelPtS_S_mm,(.L_x_101 - _Z20_multiply_fft_kernelPtS_S_mm)
        .other          _Z20_multiply_fft_kernelPtS_S_mm,@"STO_CUDA_ENTRY STV_DEFAULT"
_Z20_multiply_fft_kernelPtS_S_mm:
.text._Z20_multiply_fft_kernelPtS_S_mm:
[----:B------:R-:W0:Y:S01]  /*0000*/  LDC R1, c[0x0][0x37c] ;  /* 0x0000df00ff017b82 */ /* 0x000e220000000800 */
[----:B------:R-:W1:Y:S07]  /*0010*/  S2R R21, SR_TID.X ;  /* 0x0000000000157919 */ /* 0x000e6e0000002100 */
[----:B------:R-:W1:Y:S01]  /*0020*/  LDC.64 R2, c[0x0][0x380] ;  /* 0x0000e000ff027b82 */ /* 0x000e620000000a00 */
[----:B------:R-:W2:Y:S01]  /*0030*/  LDCU.64 UR36, c[0x0][0x358] ;  /* 0x00006b00ff2477ac */ /* 0x000ea20008000a00 */
[----:B0-----:R-:W-:-:S06]  /*0040*/  VIADD R1, R1, 0xffffffc8 ;  /* 0xffffffc801017836 */ /* 0x001fcc0000000000 */
[----:B------:R-:W0:Y:S01]  /*0050*/  LDC.64 R6, c[0x0][0x388] ;  /* 0x0000e200ff067b82 */ /* 0x000e220000000a00 */
[----:B-1----:R-:W-:-:S04]  /*0060*/  IMAD.WIDE.U32 R2, R21, 0x2, R2 ;  /* 0x0000000215027825 */ /* 0x002fc800078e0002 */
[C---:B0-----:R-:W-:Y:S02]  /*0070*/  IMAD.WIDE.U32 R6, R21.reuse, 0x2, R6 ;  /* 0x0000000215067825 */ /* 0x041fe400078e0006 */
[----:B--2---:R-:W2:Y:S04]  /*0080*/  LDG.E.U16 R2, desc[UR36][R2.64] ;  /* 0x0000002402027981 */ /* 0x004ea8000c1e1500 */
[----:B------:R0:W3:Y:S01]  /*0090*/  LDG.E.U16 R8, desc[UR36][R6.64] ;  /* 0x0000002406087981 */ /* 0x0000e2000c1e1500 */
[----:B------:R-:W1:Y:S01]  /*00a0*/  S2UR UR7, SR_CgaCtaId ;  /* 0x00000000000779c3 */ /* 0x000e620000008800 */
[C---:B------:R-:W-:Y:S01]  /*00b0*/  IMAD.SHL.U32 R14, R21.reuse, 0x10, RZ ;  /* 0x00000010150e7824 */ /* 0x040fe200078e00ff */
[----:B------:R-:W-:Y:S01]  /*00c0*/  SHF.R.U32.HI R9, RZ, 0x2, R21 ;  /* 0x00000002ff097819 */ /* 0x000fe20000011615 */
[----:B------:R-:W-:Y:S01]  /*00d0*/  IMAD.SHL.U32 R5, R21, 0x4, RZ ;  /* 0x0000000415057824 */ /* 0x000fe200078e00ff */
[----:B------:R-:W-:Y:S01]  /*00e0*/  UMOV UR4, 0x400 ;  /* 0x0000040000047882 */ /* 0x000fe20000000000 */
[----:B------:R-:W-:-:S02]  /*00f0*/  CS2R R10, SRZ ;  /* 0x00000000000a7805 */ /* 0x000fc4000001ff00 */
[----:B------:R-:W-:Y:S01]  /*0100*/  LOP3.LUT R0, R14, 0x10, RZ, 0xc0, !PT ;  /* 0x000000100e007812 */ /* 0x000fe200078ec0ff */
[----:B------:R-:W-:Y:S01]  /*0110*/  UIADD3 UR5, UPT, UPT, UR4, 0x410, URZ ;  /* 0x0000041004057890 */ /* 0x000fe2000fffe0ff */
[----:B------:R-:W-:Y:S01]  /*0120*/  IMAD.MOV.U32 R12, RZ, RZ, 0x394d4153 ;  /* 0x394d4153ff0c7424 */ /* 0x000fe200078e00ff */
[----:B0-----:R-:W-:Y:S01]  /*0130*/  SHF.R.U32.HI R6, RZ, 0x5, R21 ;  /* 0x00000005ff067819 */ /* 0x001fe20000011615 */
[----:B------:R-:W0:Y:S01]  /*0140*/  LDCU UR38, c[0x0][0x2fc] ;  /* 0x00005f80ff2677ac */ /* 0x000e220008000800 */
[----:B------:R-:W-:Y:S01]  /*0150*/  LOP3.LUT R0, R0, 0x8, R5, 0xf8, !PT ;  /* 0x0000000800007812 */ /* 0x000fe200078ef805 */
[----:B------:R-:W-:Y:S01]  /*0160*/  FFMA R12, RZ, -R12, 0.0083327032625675201416 ;  /* 0x3c0885e4ff0c7423 */ /* 0x000fe2000000080c */
[----:B------:R-:W-:Y:S01]  /*0170*/  LOP3.LUT R23, R21, 0x1, RZ, 0xc0, !PT ;  /* 0x0000000115177812 */ /* 0x000fe200078ec0ff */
[----:B------:R-:W-:Y:S01]  /*0180*/  BSSY.RECONVERGENT B0, `(.L_x_0) ;  /* 0x0000086000007945 */ /* 0x000fe20003800200 */
[----:B------:R-:W-:-:S04]  /*0190*/  LOP3.LUT R0, R0, 0x4, R21, 0xf8, !PT ;  /* 0x0000000400007812 */ /* 0x000fc800078ef815 */
[----:B------:R-:W-:Y:S02]  /*01a0*/  LOP3.LUT R3, R0, 0x2, R9, 0xf8, !PT ;  /* 0x0000000200037812 */ /* 0x000fe400078ef809 */
[----:B------:R-:W-:Y:S01]  /*01b0*/  SHF.R.U32.HI R0, RZ, 0x4, R21 ;  /* 0x00000004ff007819 */ /* 0x000fe20000011615 */
[----:B-1----:R-:W-:-:S03]  /*01c0*/  ULEA UR6, UR7, UR4, 0x18 ;  /* 0x0000000407067291 */ /* 0x002fc6000f8ec0ff */
[----:B------:R-:W-:Y:S01]  /*01d0*/  LOP3.LUT R0, R3, 0x1, R0, 0xf8, !PT ;  /* 0x0000000103007812 */ /* 0x000fe200078ef800 */
[----:B------:R-:W-:Y:S01]  /*01e0*/  ULEA UR7, UR7, UR5, 0x18 ;  /* 0x0000000507077291 */ /* 0x000fe2000f8ec0ff */
[----:B------:R-:W-:Y:S02]  /*01f0*/  LOP3.LUT R3, R6, 0x1, RZ, 0xc0, !PT ;  /* 0x0000000106037812 */ /* 0x000fe400078ec0ff */
[----:B------:R-:W-:Y:S01]  /*0200*/  CS2R R6, SRZ ;  /* 0x0000000000067805 */ /* 0x000fe2000001ff00 */
[----:B------:R-:W-:Y:S02]  /*0210*/  VIADD R15, R14, UR6 ;  /* 0x000000060e0f7c36 */ /* 0x000fe40008000000 */
[----:B------:R-:W-:Y:S02]  /*0220*/  IMAD R0, R0, 0x2, R3 ;  /* 0x0000000200007824 */ /* 0x000fe400078e0203 */
[----:B------:R-:W-:-:S03]  /*0230*/  IMAD.IADD R15, R14, 0x1, R15 ;  /* 0x000000010e0f7824 */ /* 0x000fc600078e020f */
[C---:B------:R-:W-:Y:S02]  /*0240*/  LEA R3, R0.reuse, UR6, 0x4 ;  /* 0x0000000600037c11 */ /* 0x040fe4000f8e20ff */
[----:B------:R-:W-:Y:S01]  /*0250*/  LEA R13, R0, UR7, 0x4 ;  /* 0x00000007000d7c11 */ /* 0x000fe2000f8e20ff */
[----:B------:R-:W-:Y:S01]  /*0260*/  IMAD.MOV.U32 R0, RZ, RZ, 0x37cbac00 ;  /* 0x37cbac00ff007424 */ /* 0x000fe200078e00ff */
[----:B--2---:R1:W2:Y:S08]  /*0270*/  I2F.F64.U16 R4, R2 ;  /* 0x0000000200047312 */ /* 0x0042b00000101800 */
[----:B---3--:R-:W3:Y:S01]  /*0280*/  I2F.F64.U16 R8, R8 ;  /* 0x0000000800087312 */ /* 0x008ee20000101800 */
[----:B-1----:R-:W-:Y:S01]  /*0290*/  FFMA R2, RZ, RZ, RZ ;  /* 0x000000ffff027223 */ /* 0x002fe200000000ff */
[----:B--2---:R-:W-:Y:S04]  /*02a0*/  STS.128 [R14+UR6], R4 ;  /* 0x000000040e007988 */ /* 0x004fe80008000c06 */
[----:B---3--:R-:W-:Y:S01]  /*02b0*/  STS.128 [R14+UR7], R8 ;  /* 0x000000080e007988 */ /* 0x008fe20008000c07 */
[----:B------:R-:W-:Y:S06]  /*02c0*/  BAR.SYNC.DEFER_BLOCKING 0x0 ;  /* 0x0000000000007b1d */ /* 0x000fec0000010000 */
[----:B------:R-:W1:Y:S04]  /*02d0*/  LDS.128 R24, [R14+UR6] ;  /* 0x000000060e187984 */ /* 0x000e680008000c00 */
[----:B------:R-:W2:Y:S04]  /*02e0*/  LDS.128 R16, [R3] ;  /* 0x0000000003107984 */ /* 0x000ea80000000c00 */
[----:B-1----:R1:W-:Y:S04]  /*02f0*/  STS.128 [R3], R24 ;  /* 0x0000001803007388 */ /* 0x0023e80000000c00 */
[----:B--2---:R2:W-:Y:S04]  /*0300*/  STS.128 [R14+UR6], R16 ;  /* 0x000000100e007988 */ /* 0x0045e80008000c06 */
[----:B------:R-:W3:Y:S04]  /*0310*/  LDS.128 R32, [R14+UR7] ;  /* 0x000000070e207984 */ /* 0x000ee80008000c00 */
[----:B------:R-:W4:Y:S01]  /*0320*/  LDS.128 R28, [R13] ;  /* 0x000000000d1c7984 */ /* 0x000f220000000c00 */
[----:B-1----:R-:W-:Y:S01]  /*0330*/  FFMA R3, RZ, R0, -0.0013887860113754868507 ;  /* 0xbab607edff037423 */ /* 0x002fe20000000000 */
[----:B--2---:R-:W-:-:S03]  /*0340*/  FFMA R17, RZ, R12, -0.16666662693023681641 ;  /* 0xbe2aaaa8ff117423 */ /* 0x004fc6000000000c */
[----:B------:R-:W-:Y:S01]  /*0350*/  FFMA R3, RZ, R3, 0.041666727513074874878 ;  /* 0x3d2aaabbff037423 */ /* 0x000fe20000000003 */
[----:B------:R-:W-:-:S03]  /*0360*/  FFMA R2, R2, R17, RZ ;  /* 0x0000001102027223 */ /* 0x000fc600000000ff */
[----:B------:R-:W-:-:S04]  /*0370*/  FFMA R12, RZ, R3, -0.4999999701976776123 ;  /* 0xbeffffffff0c7423 */ /* 0x000fc80000000003 */
[----:B------:R-:W-:Y:S01]  /*0380*/  FFMA R12, RZ, R12, 1 ;  /* 0x3f800000ff0c7423 */ /* 0x000fe2000000000c */
[----:B------:R-:W1:Y:S01]  /*0390*/  F2F.F64.F32 R2, R2 ;  /* 0x0000000200027310 */ /* 0x000e620000201800 */
[----:B---3--:R2:W-:Y:S04]  /*03a0*/  STS.128 [R13], R32 ;  /* 0x000000200d007388 */ /* 0x0085e80000000c00 */
[----:B----4-:R-:W-:Y:S01]  /*03b0*/  STS.128 [R14+UR7], R28 ;  /* 0x0000001c0e007988 */ /* 0x010fe20008000c07 */
[----:B------:R-:W-:Y:S06]  /*03c0*/  BAR.SYNC.DEFER_BLOCKING 0x0 ;  /* 0x0000000000007b1d */ /* 0x000fec0000010000 */
[----:B--2---:R-:W2:Y:S01]  /*03d0*/  F2F.F64.F32 R12, R12 ;  /* 0x0000000c000c7310 */ /* 0x004ea20000201800 */
[----:B------:R-:W1:Y:S04]  /*03e0*/  LDS.128 R8, [R15+0x10] ;  /* 0x000010000f087984 */ /* 0x000e680000000c00 */
[----:B------:R-:W3:Y:S01]  /*03f0*/  LDS.128 R4, [R15] ;  /* 0x000000000f047984 */ /* 0x000ee20000000c00 */
[----:B-1----:R-:W-:-:S02]  /*0400*/  DMUL R16, R2, R10 ;  /* 0x0000000a02107228 */ /* 0x002fc40000000000 */
[----:B------:R-:W-:-:S06]  /*0410*/  DMUL R18, R2, R8 ;  /* 0x0000000802127228 */ /* 0x000fcc0000000000 */
[C---:B--2---:R-:W-:Y:S02]  /*0420*/  DFMA R16, R12.reuse, R8, -R16 ;  /* 0x000000080c10722b */ /* 0x044fe40000000810 */
[----:B------:R-:W-:-:S06]  /*0430*/  DFMA R18, R12, R10, R18 ;  /* 0x0000000a0c12722b */ /* 0x000fcc0000000012 */
[C-C-:B---3--:R-:W-:Y:S02]  /*0440*/  DADD R8, R4.reuse, R16.reuse ;  /* 0x0000000004087229 */ /* 0x148fe40000000010 */
[----:B------:R-:W-:Y:S02]  /*0450*/  DADD R4, R4, -R16 ;  /* 0x0000000004047229 */ /* 0x000fe40000000810 */
[----:B------:R-:W-:Y:S01]  /*0460*/  DADD R10, R6, R18 ;  /* 0x00000000060a7229 */ /* 0x000fe20000000012 */
[----:B------:R-:W-:Y:S01]  /*0470*/  BAR.SYNC.DEFER_BLOCKING 0x0 ;  /* 0x0000000000007b1d */ /* 0x000fe20000010000 */
[----:B------:R-:W-:-:S04]  /*0480*/  VIADD R17, R14, UR7 ;  /* 0x000000070e117c36 */ /* 0x000fc80008000000 */
[----:B------:R-:W-:Y:S01]  /*0490*/  IMAD.IADD R22, R14, 0x1, R17 ;  /* 0x000000010e167824 */ /* 0x000fe200078e0211 */
[----:B------:R-:W-:Y:S01]  /*04a0*/  DADD R6, R6, -R18 ;  /* 0x0000000006067229 */ /* 0x000fe20000000812 */
[----:B------:R-:W-:-:S05]  /*04b0*/  I2FP.F32.U32 R14, R23 ;  /* 0x00000017000e7245 */ /* 0x000fca0000201000 */
[----:B------:R-:W-:-:S04]  /*04c0*/  FMUL R14, R14, 0.25 ;  /* 0x3e8000000e0e7820 */ /* 0x000fc80000400000 */
[----:B------:R-:W-:-:S04]  /*04d0*/  FMUL R14, R14, 6.2831854820251464844 ;  /* 0x40c90fdb0e0e7820 */ /* 0x000fc80000400000 */
[C---:B------:R-:W-:Y:S01]  /*04e0*/  FMUL R20, R14.reuse, 0.63661974668502807617 ;  /* 0x3f22f9830e147820 */ /* 0x040fe20000400000 */
[----:B------:R-:W-:Y:S01]  /*04f0*/  FSETP.GE.AND P0, PT, |R14|, 105615, PT ;  /* 0x47ce47800e00780b */ /* 0x000fe20003f06200 */
[----:B------:R-:W-:Y:S04]  /*0500*/  STS.128 [R15], R8 ;  /* 0x000000080f007388 */ /* 0x000fe80000000c00 */
[----:B------:R-:W-:Y:S04]  /*0510*/  STS.128 [R15+0x10], R4 ;  /* 0x000010040f007388 */ /* 0x000fe80000000c00 */
[----:B------:R-:W1:Y:S04]  /*0520*/  LDS.128 R24, [R22+0x10] ;  /* 0x0000100016187984 */ /* 0x000e680000000c00 */
[----:B------:R-:W2:Y:S01]  /*0530*/  LDS.128 R16, [R22] ;  /* 0x0000000016107984 */ /* 0x000ea20000000c00 */
[----:B-1----:R-:W-:-:S02]  /*0540*/  DMUL R28, R2, R26 ;  /* 0x0000001a021c7228 */ /* 0x002fc40000000000 */
[----:B------:R-:W-:-:S06]  /*0550*/  DMUL R26, R12, R26 ;  /* 0x0000001a0c1a7228 */ /* 0x000fcc0000000000 */
[-C--:B------:R-:W-:Y:S01]  /*0560*/  DFMA R28, R12, R24.reuse, -R28 ;  /* 0x000000180c1c722b */ /* 0x080fe2000000081c */
[----:B------:R1:W3:Y:S01]  /*0570*/  F2I.NTZ R12, R20 ;  /* 0x00000014000c7305 */ /* 0x0002e20000203100 */
[----:B------:R-:W-:-:S06]  /*0580*/  DFMA R26, R2, R24, R26 ;  /* 0x00000018021a722b */ /* 0x000fcc000000001a */
[C-C-:B--2---:R-:W-:Y:S02]  /*0590*/  DADD R4, R16.reuse, R28.reuse ;  /* 0x0000000010047229 */ /* 0x144fe4000000001c */
[----:B------:R-:W-:Y:S01]  /*05a0*/  DADD R16, R16, -R28 ;  /* 0x0000000010107229 */ /* 0x000fe2000000081c */
[----:B-1----:R-:W-:Y:S01]  /*05b0*/  IMAD.SHL.U32 R20, R21, 0x2, RZ ;  /* 0x0000000215147824 */ /* 0x002fe200078e00ff */
[----:B------:R-:W-:Y:S01]  /*05c0*/  DADD R6, R18, R26 ;  /* 0x0000000012067229 */ /* 0x000fe2000000001a */
[----:B------:R-:W-:Y:S01]  /*05d0*/  BAR.SYNC.DEFER_BLOCKING 0x0 ;  /* 0x0000000000007b1d */ /* 0x000fe20000010000 */
[----:B---3--:R-:W-:-:S05]  /*05e0*/  I2FP.F32.S32 R3, R12 ;  /* 0x0000000c00037245 */ /* 0x008fca0000201400 */
[----:B------:R-:W-:Y:S01]  /*05f0*/  DADD R18, R18, -R26 ;  /* 0x0000000012127229 */ /* 0x000fe2000000081a */
[----:B------:R-:W-:Y:S01]  /*0600*/  LOP3.LUT R27, R23, 0x7fc, R20, 0xf8, !PT ;  /* 0x000007fc171b7812 */ /* 0x000fe200078ef814 */
[----:B------:R-:W-:-:S04]  /*0610*/  FFMA R2, R3, -1.5707962512969970703, R14 ;  /* 0xbfc90fda03027823 */ /* 0x000fc8000000000e */
[----:B------:R-:W-:-:S04]  /*0620*/  FFMA R2, R3, -7.5497894158615963534e-08, R2 ;  /* 0xb3a2216803027823 */ /* 0x000fc80000000002 */
[----:B------:R-:W-:Y:S01]  /*0630*/  FFMA R2, R3, -5.3903029534742383927e-15, R2 ;  /* 0xa7c234c503027823 */ /* 0x000fe20000000002 */
[----:B------:R1:W-:Y:S04]  /*0640*/  STS.128 [R22], R4 ;  /* 0x0000000416007388 */ /* 0x0003e80000000c00 */
[----:B------:R2:W-:Y:S01]  /*0650*/  STS.128 [R22+0x10], R16 ;  /* 0x0000101016007388 */ /* 0x0005e20000000c00 */
[----:B-1----:R-:W-:Y:S02]  /*0660*/  IMAD.MOV.U32 R7, RZ, RZ, R12 ;  /* 0x000000ffff077224 */ /* 0x002fe400078e000c */
[----:B------:R-:W-:Y:S01]  /*0670*/  IMAD.MOV.U32 R5, RZ, RZ, R2 ;  /* 0x000000ffff057224 */ /* 0x000fe200078e0002 */
[----:B------:R-:W-:Y:S06]  /*0680*/  BAR.SYNC.DEFER_BLOCKING 0x0 ;  /* 0x0000000000007b1d */ /* 0x000fec0000010000 */
[----:B0-2---:R-:W-:Y:S05]  /*0690*/  @!P0 BRA `(.L_x_1) ;  /* 0x0000000000d08947 */ /* 0x005fea0003800000 */
[----:B------:R-:W-:-:S13]  /*06a0*/  FSETP.NEU.AND P1, PT, |R14|, +INF , PT ;  /* 0x7f8000000e00780b */ /* 0x000fda0003f2d200 */
[----:B------:R-:W-:Y:S05]  /*06b0*/  @!P1 BRA `(.L_x_2) ;  /* 0x0000000000c09947 */ /* 0x000fea0003800000 */
[----:B------:R-:W-:Y:S01]  /*06c0*/  IMAD.SHL.U32 R4, R14, 0x100, RZ ;  /* 0x000001000e047824 */ /* 0x000fe200078e00ff */
[----:B------:R-:W0:Y:S01]  /*06d0*/  LDCU.64 UR8, c[0x4][0x10] ;  /* 0x01000200ff0877ac */ /* 0x000e220008000a00 */
[----:B------:R-:W-:Y:S02]  /*06e0*/  IMAD.MOV.U32 R8, RZ, RZ, RZ ;  /* 0x000000ffff087224 */ /* 0x000fe400078e00ff */
[----:B------:R-:W-:Y:S01]  /*06f0*/  IMAD.MOV.U32 R3, RZ, RZ, R1 ;  /* 0x000000ffff037224 */ /* 0x000fe200078e0001 */
[----:B------:R-:W-:Y:S01]  /*0700*/  LOP3.LUT R6, R4, 0x80000000, RZ, 0xfc, !PT ;  /* 0x8000000004067812 */ /* 0x000fe200078efcff */
[----:B------:R-:W-:Y:S01]  /*0710*/  UMOV UR5, URZ ;  /* 0x000000ff00057c82 */ /* 0x000fe20008000000 */
[----:B------:R-:W-:-:S05]  /*0720*/  UMOV UR4, URZ ;  /* 0x000000ff00047c82 */ /* 0x000fca0008000000 */
.L_x_3:
[----:B0-----:R-:W-:Y:S02]  /*0730*/  IMAD.U32 R10, RZ, RZ, UR8 ;  /* 0x00000008ff0a7e24 */ /* 0x001fe4000f8e00ff */
[----:B------:R-:W-:-:S05]  /*0740*/  IMAD.U32 R11, RZ, RZ, UR9 ;  /* 0x00000009ff0b7e24 */ /* 0x000fca000f8e00ff */
[----:B------:R-:W2:Y:S01]  /*0750*/  LDG.E.CONSTANT R5, desc[UR36][R10.64] ;  /* 0x000000240a057981 */ /* 0x000ea2000c1e9900 */
[----:B------:R-:W-:Y:S02]  /*0760*/  UIADD3 UR8, UP0, UPT, UR8, 0x4, URZ ;  /* 0x0000000408087890 */ /* 0x000fe4000ff1e0ff */
[----:B------:R-:W-:Y:S02]  /*0770*/  UIADD3 UR4, UPT, UPT, UR4, 0x1, URZ ;  /* 0x0000000104047890 */ /* 0x000fe4000fffe0ff */
[----:B------:R-:W-:Y:S02]  /*0780*/  UIADD3.X UR9, UPT, UPT, URZ, UR9, URZ, UP0, !UPT ;  /* 0x00000009ff097290 */ /* 0x000fe400087fe4ff */
[----:B------:R-:W-:Y:S01]  /*0790*/  UISETP.NE.AND UP0, UPT, UR4, 0x6, UPT ;  /* 0x000000060400788c */ /* 0x000fe2000bf05270 */
[----:B--2---:R-:W-:-:S03]  /*07a0*/  IMAD.WIDE.U32 R4, R5, R6, RZ ;  /* 0x0000000605047225 */ /* 0x004fc600078e00ff */
[----:B------:R-:W-:-:S04]  /*07b0*/  IADD3 R4, P1, PT, R4, R8, RZ ;  /* 0x0000000804047210 */ /* 0x000fc80007f3e0ff */
[----:B------:R-:W-:Y:S01]  /*07c0*/  IADD3.X R8, PT, PT, R5, UR5, RZ, P1, !PT ;  /* 0x0000000505087c10 */ /* 0x000fe20008ffe4ff */
[----:B------:R0:W-:Y:S02]  /*07d0*/  STL [R3], R4 ;  /* 0x0000000403007387 */ /* 0x0001e40000100800 */
[----:B0-----:R-:W-:Y:S01]  /*07e0*/  VIADD R3, R3, 0x4 ;  /* 0x0000000403037836 */ /* 0x001fe20000000000 */
[----:B------:R-:W-:Y:S06]  /*07f0*/  BRA.U UP0, `(.L_x_3) ;  /* 0xfffffffd00cc7547 */ /* 0x000fec000b83ffff */
[----:B------:R-:W-:Y:S01]  /*0800*/  SHF.R.U32.HI R3, RZ, 0x17, R14 ;  /* 0x00000017ff037819 */ /* 0x000fe2000001160e */
[----:B------:R0:W-:Y:S03]  /*0810*/  STL [R1+0x18], R8 ;  /* 0x0000180801007387 */ /* 0x0001e60000100800 */
[C---:B------:R-:W-:Y:S02]  /*0820*/  LOP3.LUT R4, R3.reuse, 0xe0, RZ, 0xc0, !PT ;  /* 0x000000e003047812 */ /* 0x040fe400078ec0ff */
[----:B------:R-:W-:-:S03]  /*0830*/  LOP3.LUT P1, RZ, R3, 0x1f, RZ, 0xc0, !PT ;  /* 0x0000001f03ff7812 */ /* 0x000fc6000782c0ff */
[----:B------:R-:W-:-:S05]  /*0840*/  VIADD R4, R4, 0xffffff80 ;  /* 0xffffff8004047836 */ /* 0x000fca0000000000 */
[----:B------:R-:W-:-:S05]  /*0850*/  SHF.R.U32.HI R4, RZ, 0x5, R4 ;  /* 0x00000005ff047819 */ /* 0x000fca0000011604 */
[----:B------:R-:W-:-:S05]  /*0860*/  IMAD R9, R4, -0x4, R1 ;  /* 0xfffffffc04097824 */ /* 0x000fca00078e0201 */
[----:B------:R-:W2:Y:S04]  /*0870*/  LDL R4, [R9+0x18] ;  /* 0x0000180009047983 */ /* 0x000ea80000100800 */
[----:B------:R-:W2:Y:S04]  /*0880*/  LDL R5, [R9+0x14] ;  /* 0x0000140009057983 */ /* 0x000ea80000100800 */
[----:B------:R-:W3:Y:S01]  /*0890*/  @P1 LDL R6, [R9+0x10] ;  /* 0x0000100009061983 */ /* 0x000ee20000100800 */
[----:B------:R-:W-:Y:S01]  /*08a0*/  LOP3.LUT R3, R3, 0x1f, RZ, 0xc0, !PT ;  /* 0x0000001f03037812 */ /* 0x000fe200078ec0ff */
[----:B------:R-:W-:Y:S01]  /*08b0*/  UMOV UR4, 0x54442d19 ;  /* 0x54442d1900047882 */ /* 0x000fe20000000000 */
[----:B------:R-:W-:-:S02]  /*08c0*/  UMOV UR5, 0x3bf921fb ;  /* 0x3bf921fb00057882 */ /* 0x000fc40000000000 */
[-C--:B--2---:R-:W-:Y:S02]  /*08d0*/  @P1 SHF.L.W.U32.HI R4, R5, R3.reuse, R4 ;  /* 0x0000000305041219 */ /* 0x084fe40000010e04 */
[----:B---3--:R-:W-:-:S04]  /*08e0*/  @P1 SHF.L.W.U32.HI R5, R6, R3, R5 ;  /* 0x0000000306051219 */ /* 0x008fc80000010e05 */
[C-C-:B------:R-:W-:Y:S01]  /*08f0*/  SHF.L.W.U32.HI R3, R5.reuse, 0x2, R4.reuse ;  /* 0x0000000205037819 */ /* 0x140fe20000010e04 */
[----:B------:R-:W-:Y:S01]  /*0900*/  IMAD.SHL.U32 R5, R5, 0x4, RZ ;  /* 0x0000000405057824 */ /* 0x000fe200078e00ff */
[----:B------:R-:W-:Y:S02]  /*0910*/  SHF.R.U32.HI R4, RZ, 0x1e, R4 ;  /* 0x0000001eff047819 */ /* 0x000fe40000011604 */
[----:B------:R-:W-:Y:S02]  /*0920*/  SHF.R.S32.HI R6, RZ, 0x1f, R3 ;  /* 0x0000001fff067819 */ /* 0x000fe40000011403 */
[----:B------:R-:W-:Y:S02]  /*0930*/  ISETP.GE.AND P1, PT, R3, RZ, PT ;  /* 0x000000ff0300720c */ /* 0x000fe40003f26270 */
[C---:B------:R-:W-:Y:S02]  /*0940*/  LOP3.LUT R10, R6.reuse, R5, RZ, 0x3c, !PT ;  /* 0x00000005060a7212 */ /* 0x040fe400078e3cff */
[----:B------:R-:W-:-:S02]  /*0950*/  LOP3.LUT R11, R6, R3, RZ, 0x3c, !PT ;  /* 0x00000003060b7212 */ /* 0x000fc400078e3cff */
[----:B------:R-:W-:-:S04]  /*0960*/  LEA.HI R12, R3, R4, RZ, 0x1 ;  /* 0x00000004030c7211 */ /* 0x000fc800078f08ff */
[----:B------:R-:W0:Y:S02]  /*0970*/  I2F.F64.S64 R10, R10 ;  /* 0x0000000a000a7312 */ /* 0x000e240000301c00 */
[----:B0-----:R-:W-:-:S10]  /*0980*/  DMUL R8, R10, UR4 ;  /* 0x000000040a087c28 */ /* 0x001fd40008000000 */
[----:B------:R-:W0:Y:S02]  /*0990*/  F2F.F32.F64 R8, R8 ;  /* 0x0000000800087310 */ /* 0x000e240000301000 */
[----:B0-----:R-:W-:Y:S01]  /*09a0*/  FSEL R5, -R8, R8, !P1 ;  /* 0x0000000808057208 */ /* 0x001fe20004800100 */
[----:B------:R-:W-:Y:S06]  /*09b0*/  BRA `(.L_x_1) ;  /* 0x0000000000087947 */ /* 0x000fec0003800000 */
.L_x_2:
[----:B------:R-:W-:Y:S01]  /*09c0*/  FMUL R5, RZ, R14 ;  /* 0x0000000eff057220 */ /* 0x000fe20000400000 */
[----:B------:R-:W-:-:S07]  /*09d0*/  IMAD.MOV.U32 R12, RZ, RZ, RZ ;  /* 0x000000ffff0c7224 */ /* 0x000fce00078e00ff */
.L_x_1:
[----:B------:R-:W-:Y:S05]  /*09e0*/  BSYNC.RECONVERGENT B0 ;  /* 0x0000000000007941 */ /* 0x000fea0003800200 */
.L_x_0:
[C---:B------:R-:W-:Y:S01]  /*09f0*/  LOP3.LUT R3, R12.reuse, 0x1, RZ, 0xc0, !PT ;  /* 0x000000010c037812 */ /* 0x040fe200078ec0ff */
[----:B------:R-:W-:Y:S01]  /*0a00*/  FMUL R6, R5, R5 ;  /* 0x0000000505067220 */ /* 0x000fe20000400000 */
[----:B------:R-:W-:Y:S01]  /*0a10*/  VIADD R10, R12, 0x1 ;  /* 0x000000010c0a7836 */ /* 0x000fe20000000000 */
[----:B------:R-:W-:Y:S01]  /*0a20*/  BSSY.RECONVERGENT B0, `(.L_x_4) ;  /* 0x0000046000007945 */ /* 0x000fe20003800200 */
[----:B------:R-:W-:Y:S01]  /*0a30*/  ISETP.NE.U32.AND P1, PT, R3, 0x1, PT ;  /* 0x000000010300780c */ /* 0x000fe20003f25070 */
[----:B------:R-:W-:Y:S01]  /*0a40*/  FFMA R8, R6, R0, -0.0013887860113754868507 ;  /* 0xbab607ed06087423 */ /* 0x000fe20000000000 */
[----:B------:R-:W-:Y:S01]  /*0a50*/  IMAD.MOV.U32 R3, RZ, RZ, 0x3c0885e4 ;  /* 0x3c0885e4ff037424 */ /* 0x000fe200078e00ff */
[----:B------:R-:W-:Y:S01]  /*0a60*/  LOP3.LUT P2, RZ, R10, 0x2, RZ, 0xc0, !PT ;  /* 0x000000020aff7812 */ /* 0x000fe2000784c0ff */
[----:B------:R-:W-:Y:S01]  /*0a70*/  IMAD.MOV.U32 R4, RZ, RZ, 0x3e2aaaa8 ;  /* 0x3e2aaaa8ff047424 */ /* 0x000fe200078e00ff */
[----:B------:R-:W-:Y:S02]  /*0a80*/  FSEL R5, R5, 1, !P1 ;  /* 0x3f80000005057808 */ /* 0x000fe40004800000 */
[----:B------:R-:W-:-:S02]  /*0a90*/  FSEL R9, R8, -0.00019574658654164522886, P1 ;  /* 0xb94d415308097808 */ /* 0x000fc40000800000 */
[----:B------:R-:W-:Y:S01]  /*0aa0*/  FSEL R11, R3, 0.041666727513074874878, !P1 ;  /* 0x3d2aaabb030b7808 */ /* 0x000fe20004800000 */
[----:B------:R-:W-:Y:S01]  /*0ab0*/  FFMA R22, R6, R5, RZ ;  /* 0x0000000506167223 */ /* 0x000fe200000000ff */
[----:B------:R-:W-:-:S03]  /*0ac0*/  FSEL R8, -R4, -0.4999999701976776123, !P1 ;  /* 0xbeffffff04087808 */ /* 0x000fc60004800100 */
[----:B------:R-:W-:-:S04]  /*0ad0*/  FFMA R9, R6, R9, R11 ;  /* 0x0000000906097223 */ /* 0x000fc8000000000b */
[----:B------:R-:W-:Y:S01]  /*0ae0*/  FFMA R8, R6, R9, R8 ;  /* 0x0000000906087223 */ /* 0x000fe20000000008 */
[----:B------:R-:W-:-:S03]  /*0af0*/  IMAD.MOV.U32 R9, RZ, RZ, R2 ;  /* 0x000000ffff097224 */ /* 0x000fc600078e0002 */
[----:B------:R-:W-:Y:S01]  /*0b00*/  FFMA R22, R22, R8, R5 ;  /* 0x0000000816167223 */ /* 0x000fe20000000005 */
[----:B------:R-:W-:-:S03]  /*0b10*/  IMAD.MOV.U32 R8, RZ, RZ, R7 ;  /* 0x000000ffff087224 */ /* 0x000fc600078e0007 */
[----:B------:R-:W-:Y:S01]  /*0b20*/  @P2 FADD R22, RZ, -R22 ;  /* 0x80000016ff162221 */ /* 0x000fe20000000000 */
[----:B------:R-:W-:Y:S06]  /*0b30*/  @!P0 BRA `(.L_x_5) ;  /* 0x0000000000d08947 */ /* 0x000fec0003800000 */
        /* <DEDUP_REMOVED lines=9> */
.L_x_7:
        /* <DEDUP_REMOVED lines=41> */
.L_x_6:
[----:B------:R-:W-:Y:S01]  /*0e60*/  FMUL R9, RZ, R14 ;  /* 0x0000000eff097220 */ /* 0x000fe20000400000 */
[----:B------:R-:W-:-:S07]  /*0e70*/  IMAD.MOV.U32 R8, RZ, RZ, RZ ;  /* 0x000000ffff087224 */ /* 0x000fce00078e00ff */
.L_x_5:
[----:B------:R-:W-:Y:S05]  /*0e80*/  BSYNC.RECONVERGENT B0 ;  /* 0x0000000000007941 */ /* 0x000fea0003800200 */
.L_x_4:
[----:B------:R-:W-:Y:S01]  /*0e90*/  FMUL R11, R9, R9 ;  /* 0x00000009090b7220 */ /* 0x000fe20000400000 */
[C---:B------:R-:W-:Y:S01]  /*0ea0*/  LOP3.LUT R5, R8.reuse, 0x1, RZ, 0xc0, !PT ;  /* 0x0000000108057812 */ /* 0x040fe200078ec0ff */
[----:B------:R-:W-:Y:S01]  /*0eb0*/  F2F.F64.F32 R22, R22 ;  /* 0x0000001600167310 */ /* 0x000fe20000201800 */
[----:B------:R-:W-:Y:S01]  /*0ec0*/  LEA R26, R27, UR6, 0x4 ;  /* 0x000000061b1a7c11 */ /* 0x000fe2000f8e20ff */
[----:B------:R-:W-:Y:S01]  /*0ed0*/  FFMA R6, R11, R0, -0.0013887860113754868507 ;  /* 0xbab607ed0b067423 */ /* 0x000fe20000000000 */
[----:B------:R-:W-:Y:S01]  /*0ee0*/  ISETP.NE.U32.AND P1, PT, R5, 0x1, PT ;  /* 0x000000010500780c */ /* 0x000fe20003f25070 */
[----:B------:R-:W-:Y:S01]  /*0ef0*/  IMAD.MOV.U32 R5, RZ, RZ, 0x3d2aaabb ;  /* 0x3d2aaabbff057424 */ /* 0x000fe200078e00ff */
[----:B------:R-:W-:Y:S01]  /*0f00*/  LOP3.LUT P2, RZ, R8, 0x2, RZ, 0xc0, !PT ;  /* 0x0000000208ff7812 */ /* 0x000fe2000784c0ff */
[----:B------:R-:W0:Y:S01]  /*0f10*/  LDS.128 R12, [R26+0x20] ;  /* 0x000020001a0c7984 */ /* 0x000e220000000c00 */
[----:B------:R-:W-:Y:S01]  /*0f20*/  FSEL R10, R6, -0.00019574658654164522886, !P1 ;  /* 0xb94d4153060a7808 */ /* 0x000fe20004800000 */
[----:B------:R-:W-:Y:S01]  /*0f30*/  IMAD.MOV.U32 R6, RZ, RZ, 0x3effffff ;  /* 0x3effffffff067424 */ /* 0x000fe200078e00ff */
[----:B------:R-:W-:Y:S01]  /*0f40*/  FSEL R16, R5, 0.0083327032625675201416, !P1 ;  /* 0x3c0885e405107808 */ /* 0x000fe20004800000 */
[----:B------:R-:W-:Y:S03]  /*0f50*/  BSSY.RECONVERGENT B0, `(.L_x_8) ;  /* 0x0000066000007945 */ /* 0x000fe60003800200 */
[----:B------:R-:W-:Y:S01]  /*0f60*/  FSEL R17, -R6, -0.16666662693023681641, !P1 ;  /* 0xbe2aaaa806117808 */ /* 0x000fe20004800100 */
[----:B------:R-:W-:Y:S01]  /*0f70*/  FFMA R10, R11, R10, R16 ;  /* 0x0000000a0b0a7223 */ /* 0x000fe20000000010 */
[----:B------:R-:W-:-:S03]  /*0f80*/  FSEL R16, R9, 1, P1 ;  /* 0x3f80000009107808 */ /* 0x000fc60000800000 */
[C---:B------:R-:W-:Y:S02]  /*0f90*/  FFMA R18, R11.reuse, R10, R17 ;  /* 0x0000000a0b127223 */ /* 0x040fe40000000011 */
[----:B------:R-:W-:Y:S02]  /*0fa0*/  FFMA R17, R11, R16, RZ ;  /* 0x000000100b117223 */ /* 0x000fe400000000ff */
[----:B------:R-:W1:Y:S02]  /*0fb0*/  LDS.128 R8, [R26] ;  /* 0x000000001a087984 */ /* 0x000e640000000c00 */
[----:B------:R-:W-:-:S04]  /*0fc0*/  FFMA R16, R17, R18, R16 ;  /* 0x0000001211107223 */ /* 0x000fc80000000010 */
[----:B------:R-:W-:-:S06]  /*0fd0*/  @P2 FADD R16, RZ, -R16 ;  /* 0x80000010ff102221 */ /* 0x000fcc0000000000 */
[----:B------:R-:W0:Y:S02]  /*0fe0*/  F2F.F64.F32 R16, R16 ;  /* 0x0000001000107310 */ /* 0x000e240000201800 */
[C---:B0-----:R-:W-:Y:S02]  /*0ff0*/  DMUL R24, R16.reuse, R14 ;  /* 0x0000000e10187228 */ /* 0x041fe40000000000 */
[----:B------:R-:W-:-:S06]  /*1000*/  DMUL R18, R16, R12 ;  /* 0x0000000c10127228 */ /* 0x000fcc0000000000 */
[C---:B------:R-:W-:Y:S02]  /*1010*/  DFMA R24, R22.reuse, R12, -R24 ;  /* 0x0000000c1618722b */ /* 0x040fe40000000818 */
[----:B------:R-:W-:-:S06]  /*1020*/  DFMA R18, R22, R14, R18 ;  /* 0x0000000e1612722b */ /* 0x000fcc0000000012 */
[----:B-1----:R-:W-:Y:S02]  /*1030*/  DADD R12, R8, R24 ;  /* 0x00000000080c7229 */ /* 0x002fe40000000018 */
[----:B------:R-:W-:Y:S01]  /*1040*/  DADD R14, R10, R18 ;  /* 0x000000000a0e7229 */ /* 0x000fe20000000012 */
[----:B------:R-:W-:Y:S06]  /*1050*/  BAR.SYNC.DEFER_BLOCKING 0x0 ;  /* 0x0000000000007b1d */ /* 0x000fec0000010000 */
[----:B------:R-:W-:Y:S02]  /*1060*/  DADD R8, R8, -R24 ;  /* 0x0000000008087229 */ /* 0x000fe40000000818 */
[----:B------:R-:W-:Y:S01]  /*1070*/  DADD R10, R10, -R18 ;  /* 0x000000000a0a7229 */ /* 0x000fe20000000812 */
[----:B------:R-:W-:-:S02]  /*1080*/  LEA R18, R27, UR7, 0x4 ;  /* 0x000000071b127c11 */ /* 0x000fc4000f8e20ff */
[----:B------:R-:W-:-:S04]  /*1090*/  LOP3.LUT R19, R21, 0x3, RZ, 0xc0, !PT ;  /* 0x0000000315137812 */ /* 0x000fc800078ec0ff */
[----:B------:R-:W-:-:S05]  /*10a0*/  I2FP.F32.U32 R24, R19 ;  /* 0x0000001300187245 */ /* 0x000fca0000201000 */
[----:B------:R-:W-:Y:S01]  /*10b0*/  FMUL R27, R24, 0.125 ;  /* 0x3e000000181b7820 */ /* 0x000fe20000400000 */
[----:B------:R-:W-:Y:S04]  /*10c0*/  STS.128 [R26], R12 ;  /* 0x0000000c1a007388 */ /* 0x000fe80000000c00 */
[----:B------:R0:W-:Y:S04]  /*10d0*/  STS.128 [R26+0x20], R8 ;  /* 0x000020081a007388 */ /* 0x0001e80000000c00 */
[----:B------:R-:W1:Y:S04]  /*10e0*/  LDS.128 R12, [R18+0x20] ;  /* 0x00002000120c7984 */ /* 0x000e680000000c00 */
[----:B------:R-:W2:Y:S01]  /*10f0*/  LDS.128 R8, [R18] ;  /* 0x0000000012087984 */ /* 0x000ea20000000c00 */
[----:B0-----:R-:W-:-:S04]  /*1100*/  FMUL R26, R27, 6.2831854820251464844 ;  /* 0x40c90fdb1b1a7820 */ /* 0x001fc80000400000 */
[C---:B------:R-:W-:Y:S01]  /*1110*/  FMUL R27, R26.reuse, 0.63661974668502807617 ;  /* 0x3f22f9831a1b7820 */ /* 0x040fe20000400000 */
[----:B------:R-:W-:Y:S01]  /*1120*/  BAR.SYNC.DEFER_BLOCKING 0x0 ;  /* 0x0000000000007b1d */ /* 0x000fe20000010000 */
[----:B------:R-:W-:-:S05]  /*1130*/  FSETP.GE.AND P1, PT, |R26|, 105615, PT ;  /* 0x47ce47801a00780b */ /* 0x000fca0003f26200 */
[-C--:B-1----:R-:W-:Y:S02]  /*1140*/  DMUL R24, R16, R14.reuse ;  /* 0x0000000e10187228 */ /* 0x082fe40000000000 */
[----:B------:R-:W-:-:S06]  /*1150*/  DMUL R14, R22, R14 ;  /* 0x0000000e160e7228 */ /* 0x000fcc0000000000 */
[-C--:B------:R-:W-:Y:S01]  /*1160*/  DFMA R24, R22, R12.reuse, -R24 ;  /* 0x0000000c1618722b */ /* 0x080fe20000000818 */
[----:B------:R-:W0:Y:S01]  /*1170*/  F2I.NTZ R22, R27 ;  /* 0x0000001b00167305 */ /* 0x000e220000203100 */
[----:B------:R-:W-:-:S06]  /*1180*/  DFMA R16, R16, R12, R14 ;  /* 0x0000000c1010722b */ /* 0x000fcc000000000e */
[C-C-:B--2---:R-:W-:Y:S02]  /*1190*/  DADD R12, R8.reuse, R24.reuse ;  /* 0x00000000080c7229 */ /* 0x144fe40000000018 */
[----:B------:R-:W-:Y:S02]  /*11a0*/  DADD R8, R8, -R24 ;  /* 0x0000000008087229 */ /* 0x000fe40000000818 */
[C-C-:B------:R-:W-:Y:S02]  /*11b0*/  DADD R14, R10.reuse, R16.reuse ;  /* 0x000000000a0e7229 */ /* 0x140fe40000000010 */
[----:B------:R-:W-:Y:S01]  /*11c0*/  DADD R10, R10, -R16 ;  /* 0x000000000a0a7229 */ /* 0x000fe20000000810 */
[----:B0-----:R-:W-:-:S04]  /*11d0*/  I2FP.F32.S32 R17, R22 ;  /* 0x0000001600117245 */ /* 0x001fc80000201400 */
[----:B------:R-:W-:Y:S01]  /*11e0*/  STS.128 [R18], R12 ;  /* 0x0000000c12007388 */ /* 0x000fe20000000c00 */
[----:B------:R-:W-:-:S03]  /*11f0*/  FFMA R16, R17, -1.5707962512969970703, R26 ;  /* 0xbfc90fda11107823 */ /* 0x000fc6000000001a */
[----:B------:R0:W-:Y:S01]  /*1200*/  STS.128 [R18+0x20], R8 ;  /* 0x0000200812007388 */ /* 0x0001e20000000c00 */
[----:B------:R-:W-:-:S04]  /*1210*/  FFMA R16, R17, -7.5497894158615963534e-08, R16 ;  /* 0xb3a2216811107823 */ /* 0x000fc80000000010 */
[----:B------:R-:W-:-:S04]  /*1220*/  FFMA R17, R17, -5.3903029534742383927e-15, R16 ;  /* 0xa7c234c511117823 */ /* 0x000fc80000000010 */
[----:B------:R-:W-:Y:S02]  /*1230*/  IMAD.MOV.U32 R16, RZ, RZ, R17 ;  /* 0x000000ffff107224 */ /* 0x000fe400078e0011 */
[----:B0-----:R-:W-:Y:S01]  /*1240*/  IMAD.MOV.U32 R18, RZ, RZ, R22 ;  /* 0x000000ffff127224 */ /* 0x001fe200078e0016 */
[----:B------:R-:W-:Y:S06]  /*1250*/  BAR.SYNC.DEFER_BLOCKING 0x0 ;  /* 0x0000000000007b1d */ /* 0x000fec0000010000 */
[----:B------:R-:W-:Y:S05]  /*1260*/  @!P1 BRA `(.L_x_9) ;  /* 0x0000000000d09947 */ /* 0x000fea0003800000 */
        /* <DEDUP_REMOVED lines=9> */
.L_x_11:
        /* <DEDUP_REMOVED lines=41> */
.L_x_10:
[----:B------:R-:W-:Y:S01]  /*1590*/  FMUL R16, RZ, R26 ;  /* 0x0000001aff107220 */ /* 0x000fe20000400000 */
[----:B------:R-:W-:-:S07]  /*15a0*/  IMAD.MOV.U32 R22, RZ, RZ, RZ ;  /* 0x000000ffff167224 */ /* 0x000fce00078e00ff */
.L_x_9:
[----:B------:R-:W-:Y:S05]  /*15b0*/  BSYNC.RECONVERGENT B0 ;  /* 0x0000000000007941 */ /* 0x000fea0003800200 */
.L_x_8:
[----:B------:R-:W-:Y:S01]  /*15c0*/  FMUL R9, R16, R16 ;  /* 0x0000001010097220 */ /* 0x000fe20000400000 */
[C---:B------:R-:W-:Y:S01]  /*15d0*/  LOP3.LUT R10, R22.reuse, 0x1, RZ, 0xc0, !PT ;  /* 0x00000001160a7812 */ /* 0x040fe200078ec0ff */
[----:B------:R-:W-:Y:S01]  /*15e0*/  VIADD R11, R22, 0x1 ;  /* 0x00000001160b7836 */ /* 0x000fe20000000000 */
[----:B------:R-:W-:Y:S01]  /*15f0*/  BSSY.RECONVERGENT B0, `(.L_x_12) ;  /* 0x0000044000007945 */ /* 0x000fe20003800200 */
[----:B------:R-:W-:Y:S01]  /*1600*/  FFMA R8, R9, R0, -0.0013887860113754868507 ;  /* 0xbab607ed09087423 */ /* 0x000fe20000000000 */
[----:B------:R-:W-:Y:S02]  /*1610*/  ISETP.NE.U32.AND P2, PT, R10, 0x1, PT ;  /* 0x000000010a00780c */ /* 0x000fe40003f45070 */
[----:B------:R-:W-:Y:S02]  /*1620*/  LOP3.LUT P3, RZ, R11, 0x2, RZ, 0xc0, !PT ;  /* 0x000000020bff7812 */ /* 0x000fe4000786c0ff */
[----:B------:R-:W-:Y:S02]  /*1630*/  FSEL R10, R8, -0.00019574658654164522886, P2 ;  /* 0xb94d4153080a7808 */ /* 0x000fe40001000000 */
[----:B------:R-:W-:-:S02]  /*1640*/  FSEL R12, R3, 0.041666727513074874878, !P2 ;  /* 0x3d2aaabb030c7808 */ /* 0x000fc40005000000 */
[----:B------:R-:W-:Y:S02]  /*1650*/  FSEL R8, R16, 1, !P2 ;  /* 0x3f80000010087808 */ /* 0x000fe40005000000 */
[----:B------:R-:W-:Y:S01]  /*1660*/  FSEL R13, -R4, -0.4999999701976776123, !P2 ;  /* 0xbeffffff040d7808 */ /* 0x000fe20005000100 */
[C---:B------:R-:W-:Y:S02]  /*1670*/  FFMA R10, R9.reuse, R10, R12 ;  /* 0x0000000a090a7223 */ /* 0x040fe4000000000c */
[C---:B------:R-:W-:Y:S02]  /*1680*/  FFMA R11, R9.reuse, R8, RZ ;  /* 0x00000008090b7223 */ /* 0x040fe400000000ff */
[----:B------:R-:W-:-:S04]  /*1690*/  FFMA R10, R9, R10, R13 ;  /* 0x0000000a090a7223 */ /* 0x000fc8000000000d */
[----:B------:R-:W-:Y:S01]  /*16a0*/  FFMA R24, R11, R10, R8 ;  /* 0x0000000a0b187223 */ /* 0x000fe20000000008 */
[----:B------:R-:W-:Y:S02]  /*16b0*/  IMAD.MOV.U32 R10, RZ, RZ, R18 ;  /* 0x000000ffff0a7224 */ /* 0x000fe400078e0012 */
[----:B------:R-:W-:Y:S02]  /*16c0*/  IMAD.MOV.U32 R8, RZ, RZ, R17 ;  /* 0x000000ffff087224 */ /* 0x000fe400078e0011 */
        /* <DEDUP_REMOVED lines=11> */
.L_x_15:
        /* <DEDUP_REMOVED lines=28> */
[C---:B------:R-:W-:Y:S01]  /*1940*/  SHF.L.W.U32.HI R10, R9.reuse, 0x2, R8 ;  /* 0x00000002090a7819 */ /* 0x040fe20000010e08 */
[----:B------:R-:W-:-:S03]  /*1950*/  IMAD.SHL.U32 R9, R9, 0x4, RZ ;  /* 0x0000000409097824 */ /* 0x000fc600078e00ff */
[----:B------:R-:W-:Y:S02]  /*1960*/  SHF.R.S32.HI R11, RZ, 0x1f, R10 ;  /* 0x0000001fff0b7819 */ /* 0x000fe4000001140a */
[----:B------:R-:W-:Y:S02]  /*1970*/  ISETP.GE.AND P2, PT, R10, RZ, PT ;  /* 0x000000ff0a00720c */ /* 0x000fe40003f46270 */
[C---:B------:R-:W-:Y:S02]  /*1980*/  LOP3.LUT R14, R11.reuse, R9, RZ, 0x3c, !PT ;  /* 0x000000090b0e7212 */ /* 0x040fe400078e3cff */
[----:B------:R-:W-:Y:S02]  /*1990*/  LOP3.LUT R15, R11, R10, RZ, 0x3c, !PT ;  /* 0x0000000a0b0f7212 */ /* 0x000fe400078e3cff */
[----:B------:R-:W-:-:S04]  /*19a0*/  SHF.R.U32.HI R9, RZ, 0x1e, R8 ;  /* 0x0000001eff097819 */ /* 0x000fc80000011608 */
[----:B------:R-:W0:Y:S01]  /*19b0*/  I2F.F64.S64 R14, R14 ;  /* 0x0000000e000e7312 */ /* 0x000e220000301c00 */
[----:B------:R-:W-:Y:S01]  /*19c0*/  LEA.HI R10, R10, R9, RZ, 0x1 ;  /* 0x000000090a0a7211 */ /* 0x000fe200078f08ff */
[----:B0-----:R-:W-:-:S10]  /*19d0*/  DMUL R12, R14, UR4 ;  /* 0x000000040e0c7c28 */ /* 0x001fd40008000000 */
[----:B------:R-:W0:Y:S02]  /*19e0*/  F2F.F32.F64 R12, R12 ;  /* 0x0000000c000c7310 */ /* 0x000e240000301000 */
[----:B0-----:R-:W-:Y:S01]  /*19f0*/  FSEL R8, -R12, R12, !P2 ;  /* 0x0000000c0c087208 */ /* 0x001fe20005000100 */
[----:B------:R-:W-:Y:S06]  /*1a00*/  BRA `(.L_x_13) ;  /* 0x0000000000087947 */ /* 0x000fec0003800000 */
.L_x_14:
[----:B------:R-:W-:Y:S01]  /*1a10*/  FMUL R8, RZ, R26 ;  /* 0x0000001aff087220 */ /* 0x000fe20000400000 */
[----:B------:R-:W-:-:S07]  /*1a20*/  IMAD.MOV.U32 R10, RZ, RZ, RZ ;  /* 0x000000ffff0a7224 */ /* 0x000fce00078e00ff */
.L_x_13:
[----:B------:R-:W-:Y:S05]  /*1a30*/  BSYNC.RECONVERGENT B0 ;  /* 0x0000000000007941 */ /* 0x000fea0003800200 */
.L_x_12:
[----:B------:R-:W-:Y:S01]  /*1a40*/  LOP3.LUT R11, R10, 0x1, RZ, 0xc0, !PT ;  /* 0x000000010a0b7812 */ /* 0x000fe200078ec0ff */
[----:B------:R-:W-:Y:S01]  /*1a50*/  FMUL R9, R8, R8 ;  /* 0x0000000808097220 */ /* 0x000fe20000400000 */
[----:B------:R-:W-:Y:S01]  /*1a60*/  LOP3.LUT R16, R19, 0x7f8, R20, 0xf8, !PT ;  /* 0x000007f813107812 */ /* 0x000fe200078ef814 */
[----:B------:R-:W-:Y:S01]  /*1a70*/  F2F.F64.F32 R24, R24 ;  /* 0x0000001800187310 */ /* 0x000fe20000201800 */
[----:B------:R-:W-:Y:S01]  /*1a80*/  ISETP.NE.U32.AND P2, PT, R11, 0x1, PT ;  /* 0x000000010b00780c */ /* 0x000fe20003f45070 */
[----:B------:R-:W-:Y:S01]  /*1a90*/  FFMA R11, R9, R0, -0.0013887860113754868507 ;  /* 0xbab607ed090b7423 */ /* 0x000fe20000000000 */
[----:B------:R-:W-:Y:S01]  /*1aa0*/  LEA R28, R16, UR6, 0x4 ;  /* 0x00000006101c7c11 */ /* 0x000fe2000f8e20ff */
[----:B------:R-:W-:Y:S01]  /*1ab0*/  BSSY.RECONVERGENT B0, `(.L_x_16) ;  /* 0x000006a000007945 */ /* 0x000fe20003800200 */
[----:B------:R-:W-:Y:S02]  /*1ac0*/  FSEL R26, R5, 0.0083327032625675201416, !P2 ;  /* 0x3c0885e4051a7808 */ /* 0x000fe40005000000 */
[----:B------:R-:W-:Y:S01]  /*1ad0*/  FSEL R22, R11, -0.00019574658654164522886, !P2 ;  /* 0xb94d41530b167808 */ /* 0x000fe20005000000 */
[----:B------:R-:W0:Y:S01]  /*1ae0*/  LDS.128 R12, [R28+0x40] ;  /* 0x000040001c0c7984 */ /* 0x000e220000000c00 */
[----:B------:R-:W-:-:S02]  /*1af0*/  FSEL R11, -R6, -0.16666662693023681641, !P2 ;  /* 0xbe2aaaa8060b7808 */ /* 0x000fc40005000100 */
[----:B------:R-:W-:Y:S01]  /*1b00*/  LOP3.LUT P3, RZ, R10, 0x2, RZ, 0xc0, !PT ;  /* 0x000000020aff7812 */ /* 0x000fe2000786c0ff */
[----:B------:R-:W-:Y:S01]  /*1b10*/  FFMA R22, R9, R22, R26 ;  /* 0x0000001609167223 */ /* 0x000fe2000000001a */
[----:B------:R-:W-:-:S03]  /*1b20*/  FSEL R19, R8, 1, P2 ;  /* 0x3f80000008137808 */ /* 0x000fc60001000000 */
[C---:B------:R-:W-:Y:S02]  /*1b30*/  FFMA R23, R9.reuse, R22, R11 ;  /* 0x0000001609177223 */ /* 0x040fe4000000000b */
[----:B------:R-:W-:Y:S02]  /*1b40*/  FFMA R22, R9, R19, RZ ;  /* 0x0000001309167223 */ /* 0x000fe400000000ff */
[----:B------:R-:W1:Y:S02]  /*1b50*/  LDS.128 R8, [R28] ;  /* 0x000000001c087984 */ /* 0x000e640000000c00 */
[----:B------:R-:W-:Y:S01]  /*1b60*/  FFMA R22, R22, R23, R19 ;  /* 0x0000001716167223 */ /* 0x000fe20000000013 */
[----:B------:R-:W-:-:S03]  /*1b70*/  LEA R19, R16, UR7, 0x4 ;  /* 0x0000000710137c11 */ /* 0x000fc6000f8e20ff */
        /* <DEDUP_REMOVED lines=11> */
[----:B------:R-:W-:-:S04]  /*1c30*/  LOP3.LUT R26, R21, 0x7, RZ, 0xc0, !PT ;  /* 0x00000007151a7812 */ /* 0x000fc800078ec0ff */
[----:B------:R-:W-:-:S05]  /*1c40*/  I2FP.F32.U32 R26, R26 ;  /* 0x0000001a001a7245 */ /* 0x000fca0000201000 */
[----:B------:R-:W-:Y:S01]  /*1c50*/  FMUL R29, R26, 0.0625 ;  /* 0x3d8000001a1d7820 */ /* 0x000fe20000400000 */
        /* <DEDUP_REMOVED lines=10> */
[-C--:B------:R-:W-:Y:S01]  /*1d00*/  DFMA R26, R22, R12.reuse, R26 ;  /* 0x0000000c161a722b */ /* 0x080fe2000000001a */
[----:B------:R-:W0:Y:S01]  /*1d10*/  F2I.NTZ R23, R29 ;  /* 0x0000001d00177305 */ /* 0x000e220000203100 */
[----:B------:R-:W-:-:S06]  /*1d20*/  DFMA R24, R24, R12, -R14 ;  /* 0x0000000c1818722b */ /* 0x000fcc000000080e */
        /* <DEDUP_REMOVED lines=9> */
[----:B0-----:R-:W-:Y:S01]  /*1dc0*/  FFMA R19, R25, -5.3903029534742383927e-15, R22 ;  /* 0xa7c234c519137823 */ /* 0x001fe20000000016 */
[----:B------:R-:W-:-:S03]  /*1dd0*/  IMAD.MOV.U32 R22, RZ, RZ, R23 ;  /* 0x000000ffff167224 */ /* 0x000fc600078e0017 */
[----:B------:R-:W-:Y:S01]  /*1de0*/  IMAD.MOV.U32 R24, RZ, RZ, R19 ;  /* 0x000000ffff187224 */ /* 0x000fe200078e0013 */
        /* <DEDUP_REMOVED lines=11> */
.L_x_19:
        /* <DEDUP_REMOVED lines=36> */
[----:B------:R-:W1:Y:S02]  /*20e0*/  I2F.F64.S64 R8, R8 ;  /* 0x0000000800087312 */ /* 0x000e640000301c00 */
[----:B-1----:R-:W-:-:S10]  /*20f0*/  DMUL R12, R8, UR4 ;  /* 0x00000004080c7c28 */ /* 0x002fd40008000000 */
[----:B------:R-:W1:Y:S02]  /*2100*/  F2F.F32.F64 R12, R12 ;  /* 0x0000000c000c7310 */ /* 0x000e640000301000 */
[----:B-1----:R-:W-:Y:S01]  /*2110*/  FSEL R24, -R12, R12, !P3 ;  /* 0x0000000c0c187208 */ /* 0x002fe20005800100 */
[----:B0-----:R-:W-:Y:S06]  /*2120*/  BRA `(.L_x_17) ;  /* 0x0000000000087947 */ /* 0x001fec0003800000 */
.L_x_18:
[----:B------:R-:W-:Y:S01]  /*2130*/  FMUL R24, RZ, R28 ;  /* 0x0000001cff187220 */ /* 0x000fe20000400000 */
[----:B------:R-:W-:-:S07]  /*2140*/  IMAD.MOV.U32 R23, RZ, RZ, RZ ;  /* 0x000000ffff177224 */ /* 0x000fce00078e00ff */
.L_x_17:
[----:B------:R-:W-:Y:S05]  /*2150*/  BSYNC.RECONVERGENT B0 ;  /* 0x0000000000007941 */ /* 0x000fea0003800200 */
.L_x_16:
        /* <DEDUP_REMOVED lines=28> */
.L_x_23:
        /* <DEDUP_REMOVED lines=41> */
.L_x_22:
[----:B------:R-:W-:Y:S01]  /*25b0*/  FMUL R10, RZ, R28 ;  /* 0x0000001cff0a7220 */ /* 0x000fe20000400000 */
[----:B------:R-:W-:-:S07]  /*25c0*/  IMAD.MOV.U32 R11, RZ, RZ, RZ ;  /* 0x000000ffff0b7224 */ /* 0x000fce00078e00ff */
.L_x_21:
[----:B------:R-:W-:Y:S05]  /*25d0*/  BSYNC.RECONVERGENT B0 ;  /* 0x0000000000007941 */ /* 0x000fea0003800200 */
.L_x_20:
[----:B------:R-:W-:Y:S01]  /*25e0*/  LOP3.LUT R23, R21, 0x7, RZ, 0xc0, !PT ;  /* 0x0000000715177812 */ /* 0x000fe200078ec0ff */
[----:B------:R-:W-:Y:S01]  /*25f0*/  FMUL R9, R10, R10 ;  /* 0x0000000a0a097220 */ /* 0x000fe20000400000 */
[----:B------:R-:W-:Y:S01]  /*2600*/  LOP3.LUT R8, R11, 0x1, RZ, 0xc0, !PT ;  /* 0x000000010b087812 */ /* 0x000fe200078ec0ff */
[----:B------:R-:W-:Y:S01]  /*2610*/  BSSY.RECONVERGENT B0, `(.L_x_24) ;  /* 0x000006f000007945 */ /* 0x000fe20003800200 */
[----:B------:R-:W-:Y:S02]  /*2620*/  LOP3.LUT R23, R23, 0x7f0, R20, 0xf8, !PT ;  /* 0x000007f017177812 */ /* 0x000fe400078ef814 */
[----:B------:R-:W-:Y:S01]  /*2630*/  ISETP.NE.U32.AND P2, PT, R8, 0x1, PT ;  /* 0x000000010800780c */ /* 0x000fe20003f45070 */
[----:B------:R-:W-:Y:S01]  /*2640*/  FFMA R8, R9, R0, -0.0013887860113754868507 ;  /* 0xbab607ed09087423 */ /* 0x000fe20000000000 */
[----:B------:R-:W-:Y:S02]  /*2650*/  LEA R28, R23, UR6, 0x4 ;  /* 0x00000006171c7c11 */ /* 0x000fe4000f8e20ff */
[----:B------:R-:W-:-:S02]  /*2660*/  FSEL R24, R5, 0.0083327032625675201416, !P2 ;  /* 0x3c0885e405187808 */ /* 0x000fc40005000000 */
[----:B------:R-:W-:Y:S01]  /*2670*/  FSEL R8, R8, -0.00019574658654164522886, !P2 ;  /* 0xb94d415308087808 */ /* 0x000fe20005000000 */
[----:B------:R-:W0:Y:S01]  /*2680*/  LDS.128 R12, [R28+0x80] ;  /* 0x000080001c0c7984 */ /* 0x000e220000000c00 */
[----:B------:R-:W-:Y:S02]  /*2690*/  LOP3.LUT P3, RZ, R11, 0x2, RZ, 0xc0, !PT ;  /* 0x000000020bff7812 */ /* 0x000fe4000786c0ff */
[----:B------:R-:W-:Y:S01]  /*26a0*/  FSEL R11, -R6, -0.16666662693023681641, !P2 ;  /* 0xbe2aaaa8060b7808 */ /* 0x000fe20005000100 */
[----:B------:R-:W-:Y:S01]  /*26b0*/  FFMA R8, R9, R8, R24 ;  /* 0x0000000809087223 */ /* 0x000fe20000000018 */
[----:B------:R-:W-:Y:S02]  /*26c0*/  FSEL R24, R10, 1, P2 ;  /* 0x3f8000000a187808 */ /* 0x000fe40001000000 */
[----:B------:R-:W-:Y:S01]  /*26d0*/  LEA R23, R23, UR7, 0x4 ;  /* 0x0000000717177c11 */ /* 0x000fe2000f8e20ff */
[----:B------:R-:W-:Y:S01]  /*26e0*/  FFMA R26, R9, R8, R11 ;  /* 0x00000008091a7223 */ /* 0x000fe2000000000b */
[----:B------:R-:W-:Y:S01]  /*26f0*/  LOP3.LUT R21, R21, 0xf, RZ, 0xc0, !PT ;  /* 0x0000000f15157812 */ /* 0x000fe200078ec0ff */
[----:B------:R-:W-:-:S02]  /*2700*/  FFMA R27, R9, R24, RZ ;  /* 0x00000018091b7223 */ /* 0x000fc400000000ff */
[----:B------:R-:W1:Y:S01]  /*2710*/  LDS.128 R8, [R28] ;  /* 0x000000001c087984 */ /* 0x000e620000000c00 */
[----:B------:R-:W-:Y:S01]  /*2720*/  I2FP.F32.U32 R29, R21 ;  /* 0x00000015001d7245 */ /* 0x000fe20000201000 */
[----:B------:R-:W-:Y:S02]  /*2730*/  FFMA R26, R27, R26, R24 ;  /* 0x0000001a1b1a7223 */ /* 0x000fe40000000018 */
[----:B------:R-:W-:Y:S02]  /*2740*/  F2F.F64.F32 R24, R25 ;  /* 0x0000001900187310 */ /* 0x000fe40000201800 */
[----:B------:R-:W-:Y:S01]  /*2750*/  @P3 FADD R26, RZ, -R26 ;  /* 0x8000001aff1a3221 */ /* 0x000fe20000000000 */
[----:B------:R-:W-:-:S05]  /*2760*/  FMUL R29, R29, 0.03125 ;  /* 0x3d0000001d1d7820 */ /* 0x000fca0000400000 */
        /* <DEDUP_REMOVED lines=10> */
[----:B------:R-:W-:Y:S06]  /*2810*/  STS.128 [R28], R12 ;  /* 0x0000000c1c007388 */ /* 0x000fec0000000c00 */
        /* <DEDUP_REMOVED lines=35> */
.L_x_27:
        /* <DEDUP_REMOVED lines=41> */
.L_x_26:
[----:B------:R-:W-:Y:S01]  /*2ce0*/  FMUL R26, RZ, R28 ;  /* 0x0000001cff1a7220 */ /* 0x000fe20000400000 */
[----:B------:R-:W-:-:S07]  /*2cf0*/  IMAD.MOV.U32 R25, RZ, RZ, RZ ;  /* 0x000000ffff197224 */ /* 0x000fce00078e00ff */
.L_x_25:
[----:B------:R-:W-:Y:S05]  /*2d00*/  BSYNC.RECONVERGENT B0 ;  /* 0x0000000000007941 */ /* 0x000fea0003800200 */
.L_x_24:
[----:B------:R-:W-:Y:S01]  /*2d10*/  FMUL R9, R26, R26 ;  /* 0x0000001a1a097220 */ /* 0x000fe20000400000 */
[C---:B------:R-:W-:Y:S01]  /*2d20*/  LOP3.LUT R10, R25.reuse, 0x1, RZ, 0xc0, !PT ;  /* 0x00000001190a7812 */ /* 0x040fe200078ec0ff */
[----:B------:R-:W-:Y:S01]  /*2d30*/  VIADD R11, R25, 0x1 ;  /* 0x00000001190b7836 */ /* 0x000fe20000000000 */
[----:B------:R-:W-:Y:S01]  /*2d40*/  BSSY.RECONVERGENT B0, `(.L_x_28) ;  /* 0x0000044000007945 */ /* 0x000fe20003800200 */
[----:B------:R-:W-:Y:S01]  /*2d50*/  FFMA R8, R9, R0, -0.0013887860113754868507 ;  /* 0xbab607ed09087423 */ /* 0x000fe20000000000 */
[----:B------:R-:W-:Y:S01]  /*2d60*/  ISETP.NE.U32.AND P3, PT, R10, 0x1, PT ;  /* 0x000000010a00780c */ /* 0x000fe20003f65070 */
[----:B------:R-:W-:Y:S01]  /*2d70*/  IMAD.MOV.U32 R27, RZ, RZ, R23 ;  /* 0x000000ffff1b7224 */ /* 0x000fe200078e0017 */
[----:B------:R-:W-:Y:S02]  /*2d80*/  LOP3.LUT P4, RZ, R11, 0x2, RZ, 0xc0, !PT ;  /* 0x000000020bff7812 */ /* 0x000fe4000788c0ff */
[----:B------:R-:W-:Y:S02]  /*2d90*/  FSEL R10, R8, -0.00019574658654164522886, P3 ;  /* 0xb94d4153080a7808 */ /* 0x000fe40001800000 */
[----:B------:R-:W-:-:S02]  /*2da0*/  FSEL R12, R3, 0.041666727513074874878, !P3 ;  /* 0x3d2aaabb030c7808 */ /* 0x000fc40005800000 */
[----:B------:R-:W-:Y:S01]  /*2db0*/  FSEL R8, R26, 1, !P3 ;  /* 0x3f8000001a087808 */ /* 0x000fe20005800000 */
[----:B------:R-:W-:Y:S01]  /*2dc0*/  IMAD.MOV.U32 R26, RZ, RZ, R24 ;  /* 0x000000ffff1a7224 */ /* 0x000fe200078e0018 */
[----:B------:R-:W-:Y:S01]  /*2dd0*/  FSEL R13, -R4, -0.4999999701976776123, !P3 ;  /* 0xbeffffff040d7808 */ /* 0x000fe20005800100 */
[C---:B------:R-:W-:Y:S02]  /*2de0*/  FFMA R10, R9.reuse, R10, R12 ;  /* 0x0000000a090a7223 */ /* 0x040fe4000000000c */
[C---:B------:R-:W-:Y:S02]  /*2df0*/  FFMA R11, R9.reuse, R8, RZ ;  /* 0x00000008090b7223 */ /* 0x040fe400000000ff */
[----:B------:R-:W-:-:S04]  /*2e00*/  FFMA R10, R9, R10, R13 ;  /* 0x0000000a090a7223 */ /* 0x000fc8000000000d */
[----:B------:R-:W-:-:S04]  /*2e10*/  FFMA R30, R11, R10, R8 ;  /* 0x0000000a0b1e7223 */ /* 0x000fc80000000008 */
        /* <DEDUP_REMOVED lines=11> */
.L_x_31:
        /* <DEDUP_REMOVED lines=41> */
.L_x_30:
[----:B------:R-:W-:Y:S01]  /*3160*/  FMUL R27, RZ, R28 ;  /* 0x0000001cff1b7220 */ /* 0x000fe20000400000 */
[----:B------:R-:W-:-:S07]  /*3170*/  IMAD.MOV.U32 R26, RZ, RZ, RZ ;  /* 0x000000ffff1a7224 */ /* 0x000fce00078e00ff */
.L_x_29:
[----:B------:R-:W-:Y:S05]  /*3180*/  BSYNC.RECONVERGENT B0 ;  /* 0x0000000000007941 */ /* 0x000fea0003800200 */
.L_x_28:
[----:B------:R-:W-:Y:S01]  /*3190*/  LOP3.LUT R21, R21, 0x7e0, R20, 0xf8, !PT ;  /* 0x000007e015157812 */ /* 0x000fe200078ef814 */
[----:B------:R-:W-:Y:S01]  /*31a0*/  FMUL R9, R27, R27 ;  /* 0x0000001b1b097220 */ /* 0x000fe20000400000 */
[----:B------:R-:W-:Y:S01]  /*31b0*/  LOP3.LUT R8, R26, 0x1, RZ, 0xc0, !PT ;  /* 0x000000011a087812 */ /* 0x000fe200078ec0ff */
[----:B------:R-:W-:Y:S01]  /*31c0*/  F2F.F64.F32 R30, R30 ;  /* 0x0000001e001e7310 */ /* 0x000fe20000201800 */
[----:B------:R-:W-:Y:S01]  /*31d0*/  LEA R25, R21, UR6, 0x4 ;  /* 0x0000000615197c11 */ /* 0x000fe2000f8e20ff */
[----:B------:R-:W-:Y:S01]  /*31e0*/  BSSY.RECONVERGENT B0, `(.L_x_32) ;  /* 0x000006d000007945 */ /* 0x000fe20003800200 */
[----:B------:R-:W-:Y:S01]  /*31f0*/  ISETP.NE.U32.AND P2, PT, R8, 0x1, PT ;  /* 0x000000010800780c */ /* 0x000fe20003f45070 */
[----:B------:R-:W-:Y:S01]  /*3200*/  FFMA R8, R9, R0, -0.0013887860113754868507 ;  /* 0xbab607ed09087423 */ /* 0x000fe20000000000 */
[----:B------:R-:W-:Y:S01]  /*3210*/  LOP3.LUT P3, RZ, R26, 0x2, RZ, 0xc0, !PT ;  /* 0x000000021aff7812 */ /* 0x000fe2000786c0ff */
[----:B------:R-:W0:Y:S01]  /*3220*/  LDS.128 R12, [R25+0x100] ;  /* 0x00010000190c7984 */ /* 0x000e220000000c00 */
[----:B------:R-:W-:-:S02]  /*3230*/  FSEL R10, R5, 0.0083327032625675201416, !P2 ;  /* 0x3c0885e4050a7808 */ /* 0x000fc40005000000 */
[----:B------:R-:W-:Y:S02]  /*3240*/  FSEL R8, R8, -0.00019574658654164522886, !P2 ;  /* 0xb94d415308087808 */ /* 0x000fe40005000000 */
[----:B------:R-:W-:Y:S02]  /*3250*/  FSEL R11, -R6, -0.16666662693023681641, !P2 ;  /* 0xbe2aaaa8060b7808 */ /* 0x000fe40005000100 */
[----:B------:R-:W-:Y:S01]  /*3260*/  FSEL R26, R27, 1, P2 ;  /* 0x3f8000001b1a7808 */ /* 0x000fe20001000000 */
[----:B------:R-:W-:Y:S01]  /*3270*/  FFMA R8, R9, R8, R10 ;  /* 0x0000000809087223 */ /* 0x000fe2000000000a */
[----:B------:R-:W-:-:S03]  /*3280*/  LEA R21, R21, UR7, 0x4 ;  /* 0x0000000715157c11 */ /* 0x000fc6000f8e20ff */
[C---:B------:R-:W-:Y:S01]  /*3290*/  FFMA R28, R9.reuse, R8, R11 ;  /* 0x00000008091c7223 */ /* 0x040fe2000000000b */
[----:B------:R-:W-:Y:S02]  /*32a0*/  FFMA R27, R9, R26, RZ ;  /* 0x0000001a091b7223 */ /* 0x000fe400000000ff */
[----:B------:R-:W1:Y:S02]  /*32b0*/  LDS.128 R8, [R25] ;  /* 0x0000000019087984 */ /* 0x000e640000000c00 */
[----:B------:R-:W-:-:S04]  /*32c0*/  FFMA R26, R27, R28, R26 ;  /* 0x0000001c1b1a7223 */ /* 0x000fc8000000001a */
[----:B------:R-:W-:-:S06]  /*32d0*/  @P3 FADD R26, RZ, -R26 ;  /* 0x8000001aff1a3221 */ /* 0x000fcc0000000000 */
[----:B------:R-:W0:Y:S02]  /*32e0*/  F2F.F64.F32 R26, R26 ;  /* 0x0000001a001a7310 */ /* 0x000e240000201800 */
[C---:B0-----:R-:W-:Y:S02]  /*32f0*/  DMUL R28, R26.reuse, R12 ;  /* 0x0000000c1a1c7228 */ /* 0x041fe40000000000 */
[----:B------:R-:W-:-:S06]  /*3300*/  DMUL R32, R26, R14 ;  /* 0x0000000e1a207228 */ /* 0x000fcc0000000000 */
[C---:B------:R-:W-:Y:S02]  /*3310*/  DFMA R28, R30.reuse, R14, R28 ;  /* 0x0000000e1e1c722b */ /* 0x040fe4000000001c */
[----:B------:R-:W-:-:S06]  /*3320*/  DFMA R32, R30, R12, -R32 ;  /* 0x0000000c1e20722b */ /* 0x000fcc0000000820 */
[C-C-:B-1----:R-:W-:Y:S02]  /*3330*/  DADD R14, R10.reuse, R28.reuse ;  /* 0x000000000a0e7229 */ /* 0x142fe4000000001c */
[----:B------:R-:W-:Y:S01]  /*3340*/  DADD R10, R10, -R28 ;  /* 0x000000000a0a7229 */ /* 0x000fe2000000081c */
[----:B------:R-:W0:Y:S01]  /*3350*/  S2R R28, SR_TID.X ;  /* 0x00000000001c7919 */ /* 0x000e220000002100 */
[C-C-:B------:R-:W-:Y:S02]  /*3360*/  DADD R12, R8.reuse, R32.reuse ;  /* 0x00000000080c7229 */ /* 0x140fe40000000020 */
[----:B------:R-:W-:Y:S01]  /*3370*/  DADD R8, R8, -R32 ;  /* 0x0000000008087229 */ /* 0x000fe20000000820 */
[----:B------:R-:W-:Y:S06]  /*3380*/  BAR.SYNC.DEFER_BLOCKING 0x0 ;  /* 0x0000000000007b1d */ /* 0x000fec0000010000 */
[----:B------:R-:W-:Y:S04]  /*3390*/  STS.128 [R25], R12 ;  /* 0x0000000c19007388 */ /* 0x000fe80000000c00 */
[----:B------:R1:W-:Y:S01]  /*33a0*/  STS.128 [R25+0x100], R8 ;  /* 0x0001000819007388 */ /* 0x0003e20000000c00 */
[----:B0-----:R-:W-:-:S03]  /*33b0*/  LOP3.LUT R28, R28, 0x1f, RZ, 0xc0, !PT ;  /* 0x0000001f1c1c7812 */ /* 0x001fc600078ec0ff */
[----:B------:R-:W0:Y:S01]  /*33c0*/  LDS.128 R12, [R21+0x100] ;  /* 0x00010000150c7984 */ /* 0x000e220000000c00 */
[----:B------:R-:W-:-:S03]  /*33d0*/  I2FP.F32.U32 R29, R28 ;  /* 0x0000001c001d7245 */ /* 0x000fc60000201000 */
[----:B------:R-:W2:Y:S02]  /*33e0*/  LDS.128 R8, [R21] ;  /* 0x0000000015087984 */ /* 0x000ea40000000c00 */
[----:B------:R-:W-:-:S04]  /*33f0*/  FMUL R29, R29, 0.015625 ;  /* 0x3c8000001d1d7820 */ /* 0x000fc80000400000 */
[----:B-1----:R-:W-:-:S04]  /*3400*/  FMUL R25, R29, 6.2831854820251464844 ;  /* 0x40c90fdb1d197820 */ /* 0x002fc80000400000 */
[C---:B------:R-:W-:Y:S01]  /*3410*/  FMUL R29, R25.reuse, 0.63661974668502807617 ;  /* 0x3f22f983191d7820 */ /* 0x040fe20000400000 */
[----:B------:R-:W-:Y:S01]  /*3420*/  BAR.SYNC.DEFER_BLOCKING 0x0 ;  /* 0x0000000000007b1d */ /* 0x000fe20000010000 */
[----:B------:R-:W-:-:S05]  /*3430*/  FSETP.GE.AND P2, PT, |R25|, 105615, PT ;  /* 0x47ce47801900780b */ /* 0x000fca0003f46200 */
[----:B------:R-:W1:Y:S01]  /*3440*/  F2I.NTZ R29, R29 ;  /* 0x0000001d001d7305 */ /* 0x000e620000203100 */
[-C--:B0-----:R-:W-:Y:S02]  /*3450*/  DMUL R32, R26, R14.reuse ;  /* 0x0000000e1a207228 */ /* 0x081fe40000000000 */
[----:B------:R-:W-:-:S06]  /*3460*/  DMUL R14, R30, R14 ;  /* 0x0000000e1e0e7228 */ /* 0x000fcc0000000000 */
[-C--:B------:R-:W-:Y:S02]  /*3470*/  DFMA R32, R30, R12.reuse, -R32 ;  /* 0x0000000c1e20722b */ /* 0x080fe40000000820 */
[----:B------:R-:W-:-:S06]  /*3480*/  DFMA R26, R26, R12, R14 ;  /* 0x0000000c1a1a722b */ /* 0x000fcc000000000e */
[----:B--2---:R-:W-:Y:S02]  /*3490*/  DADD R12, R8, R32 ;  /* 0x00000000080c7229 */ /* 0x004fe40000000020 */
[C-C-:B------:R-:W-:Y:S02]  /*34a0*/  DADD R14, R10.reuse, R26.reuse ;  /* 0x000000000a0e7229 */ /* 0x140fe4000000001a */
[----:B------:R-:W-:Y:S01]  /*34b0*/  DADD R10, R10, -R26 ;  /* 0x000000000a0a7229 */ /* 0x000fe2000000081a */
[----:B-1----:R-:W-:Y:S01]  /*34c0*/  I2FP.F32.S32 R26, R29 ;  /* 0x0000001d001a7245 */ /* 0x002fe20000201400 */
[----:B------:R-:W-:-:S03]  /*34d0*/  DADD R8, R8, -R32 ;  /* 0x0000000008087229 */ /* 0x000fc60000000820 */
[----:B------:R0:W-:Y:S01]  /*34e0*/  STS.128 [R21], R12 ;  /* 0x0000000c15007388 */ /* 0x0001e20000000c00 */
[----:B------:R-:W-:-:S03]  /*34f0*/  FFMA R27, R26, -1.5707962512969970703, R25 ;  /* 0xbfc90fda1a1b7823 */ /* 0x000fc60000000019 */
[----:B------:R0:W-:Y:S01]  /*3500*/  STS.128 [R21+0x100], R8 ;  /* 0x0001000815007388 */ /* 0x0001e20000000c00 */
[----:B------:R-:W-:-:S04]  /*3510*/  FFMA R27, R26, -7.5497894158615963534e-08, R27 ;  /* 0xb3a221681a1b7823 */ /* 0x000fc8000000001b */
[----:B------:R-:W-:Y:S01]  /*3520*/  FFMA R26, R26, -5.3903029534742383927e-15, R27 ;  /* 0xa7c234c51a1a7823 */ /* 0x000fe2000000001b */
[----:B------:R-:W-:-:S03]  /*3530*/  IMAD.MOV.U32 R27, RZ, RZ, R29 ;  /* 0x000000ffff1b7224 */ /* 0x000fc600078e001d */
[----:B------:R-:W-:Y:S01]  /*3540*/  IMAD.MOV.U32 R30, RZ, RZ, R26 ;  /* 0x000000ffff1e7224 */ /* 0x000fe200078e001a */
[----:B------:R-:W-:Y:S06]  /*3550*/  BAR.SYNC.DEFER_BLOCKING 0x0 ;  /* 0x0000000000007b1d */ /* 0x000fec0000010000 */
[----:B------:R-:W-:Y:S05]  /*3560*/  @!P2 BRA `(.L_x_33) ;  /* 0x0000000000d0a947 */ /* 0x000fea0003800000 */
[----:B------:R-:W-:-:S13]  /*3570*/  FSETP.NEU.AND P3, PT, |R25|, +INF , PT ;  /* 0x7f8000001900780b */ /* 0x000fda0003f6d200 */
[----:B------:R-:W-:Y:S05]  /*3580*/  @!P3 BRA `(.L_x_34) ;  /* 0x0000000000c0b947 */ /* 0x000fea0003800000 */
[----:B0-----:R-:W-:Y:S01]  /*3590*/  IMAD.SHL.U32 R8, R25, 0x100, RZ ;  /* 0x0000010019087824 */ /* 0x001fe200078e00ff */
[----:B------:R-:W0:Y:S01]  /*35a0*/  LDCU.64 UR8, c[0x4][0x10] ;  /* 0x01000200ff0877ac */ /* 0x000e220008000a00 */
[----:B------:R-:W-:Y:S02]  /*35b0*/  IMAD.MOV.U32 R13, RZ, RZ, RZ ;  /* 0x000000ffff0d7224 */ /* 0x000fe400078e00ff */
[----:B------:R-:W-:Y:S01]  /*35c0*/  IMAD.MOV.U32 R10, RZ, RZ, R1 ;  /* 0x000000ffff0a7224 */ /* 0x000fe200078e0001 */
[----:B------:R-:W-:Y:S01]  /*35d0*/  LOP3.LUT R11, R8, 0x80000000, RZ, 0xfc, !PT ;  /* 0x80000000080b7812 */ /* 0x000fe200078efcff */
[----:B------:R-:W-:Y:S01]  /*35e0*/  UMOV UR5, URZ ;  /* 0x000000ff00057c82 */ /* 0x000fe20008000000 */
[----:B------:R-:W-:-:S05]  /*35f0*/  UMOV UR4, URZ ;  /* 0x000000ff00047c82 */ /* 0x000fca0008000000 */
.L_x_35:
        /* <DEDUP_REMOVED lines=37> */
[----:B0-----:R-:W-:-:S06]  /*3850*/  DMUL R8, R8, UR4 ;  /* 0x0000000408087c28 */ /* 0x001fcc0008000000 */
[----:B------:R-:W0:Y:S02]  /*3860*/  F2F.F32.F64 R30, R8 ;  /* 0x00000008001e7310 */ /* 0x000e240000301000 */
[----:B0-----:R-:W-:Y:S01]  /*3870*/  FSEL R30, -R30, R30, !P3 ;  /* 0x0000001e1e1e7208 */ /* 0x001fe20005800100 */
[----:B-1----:R-:W-:Y:S06]  /*3880*/  BRA `(.L_x_33) ;  /* 0x0000000000087947 */ /* 0x002fec0003800000 */
.L_x_34:
[----:B------:R-:W-:Y:S01]  /*3890*/  FMUL R30, RZ, R25 ;  /* 0x00000019ff1e7220 */ /* 0x000fe20000400000 */
[----:B------:R-:W-:-:S07]  /*38a0*/  IMAD.MOV.U32 R29, RZ, RZ, RZ ;  /* 0x000000ffff1d7224 */ /* 0x000fce00078e00ff */
.L_x_33:
[----:B------:R-:W-:Y:S05]  /*38b0*/  BSYNC.RECONVERGENT B0 ;  /* 0x0000000000007941 */ /* 0x000fea0003800200 */
.L_x_32:
[----:B0-----:R-:W-:Y:S01]  /*38c0*/  FMUL R9, R30, R30 ;  /* 0x0000001e1e097220 */ /* 0x001fe20000400000 */
        /* <DEDUP_REMOVED lines=10> */
[C---:B------:R-:W-:Y:S01]  /*3970*/  FFMA R8, R9.reuse, R8, R10 ;  /* 0x0000000809087223 */ /* 0x040fe2000000000a */
[----:B------:R-:W-:Y:S02]  /*3980*/  IMAD.MOV.U32 R10, RZ, RZ, R26 ;  /* 0x000000ffff0a7224 */ /* 0x000fe400078e001a */
[C---:B------:R-:W-:Y:S01]  /*3990*/  FFMA R11, R9.reuse, R32, RZ ;  /* 0x00000020090b7223 */ /* 0x040fe200000000ff */
[----:B------:R-:W-:-:S04]  /*39a0*/  FFMA R8, R9, R8, R13 ;  /* 0x0000000809087223 */ /* 0x000fc8000000000d */
        /* <DEDUP_REMOVED lines=13> */
.L_x_39:
        /* <DEDUP_REMOVED lines=37> */
[----:B-1----:R-:W-:-:S06]  /*3cd0*/  DMUL R8, R8, UR4 ;  /* 0x0000000408087c28 */ /* 0x002fcc0008000000 */
[----:B------:R-:W1:Y:S02]  /*3ce0*/  F2F.F32.F64 R12, R8 ;  /* 0x00000008000c7310 */ /* 0x000e640000301000 */
[----:B-1----:R-:W-:Y:S01]  /*3cf0*/  FSEL R10, -R12, R12, !P2 ;  /* 0x0000000c0c0a7208 */ /* 0x002fe20005000100 */
[----:B0-----:R-:W-:Y:S06]  /*3d00*/  BRA `(.L_x_37) ;  /* 0x0000000000087947 */ /* 0x001fec0003800000 */
.L_x_38:
[----:B------:R-:W-:Y:S01]  /*3d10*/  FMUL R10, RZ, R25 ;  /* 0x00000019ff0a7220 */ /* 0x000fe20000400000 */
[----:B------:R-:W-:-:S07]  /*3d20*/  IMAD.MOV.U32 R11, RZ, RZ, RZ ;  /* 0x000000ffff0b7224 */ /* 0x000fce00078e00ff */
.L_x_37:
[----:B------:R-:W-:Y:S05]  /*3d30*/  BSYNC.RECONVERGENT B0 ;  /* 0x0000000000007941 */ /* 0x000fea0003800200 */
.L_x_36:
[----:B------:R-:W-:Y:S01]  /*3d40*/  LOP3.LUT R8, R11, 0x1, RZ, 0xc0, !PT ;  /* 0x000000010b087812 */ /* 0x000fe200078ec0ff */
[----:B------:R-:W-:Y:S01]  /*3d50*/  FMUL R9, R10, R10 ;  /* 0x0000000a0a097220 */ /* 0x000fe20000400000 */
[----:B------:R-:W-:Y:S01]  /*3d60*/  LOP3.LUT R21, R28, 0x7c0, R20, 0xf8, !PT ;  /* 0x000007c01c157812 */ /* 0x000fe200078ef814 */
[----:B------:R-:W-:Y:S01]  /*3d70*/  F2F.F64.F32 R32, R32 ;  /* 0x0000002000207310 */ /* 0x000fe20000201800 */
[----:B------:R-:W-:Y:S01]  /*3d80*/  ISETP.NE.U32.AND P2, PT, R8, 0x1, PT ;  /* 0x000000010800780c */ /* 0x000fe20003f45070 */
[----:B------:R-:W-:Y:S01]  /*3d90*/  FFMA R8, R9, R0, -0.0013887860113754868507 ;  /* 0xbab607ed09087423 */ /* 0x000fe20000000000 */
[----:B------:R-:W-:Y:S01]  /*3da0*/  LEA R20, R21, UR6, 0x4 ;  /* 0x0000000615147c11 */ /* 0x000fe2000f8e20ff */
[----:B------:R-:W0:Y:S01]  /*3db0*/  S2UR UR4, SR_CgaCtaId ;  /* 0x00000000000479c3 */ /* 0x000e220000008800 */
[----:B------:R-:W-:Y:S01]  /*3dc0*/  FSEL R28, R5, 0.0083327032625675201416, !P2 ;  /* 0x3c0885e4051c7808 */ /* 0x000fe20005000000 */
[----:B------:R-:W-:Y:S01]  /*3dd0*/  UMOV UR39, 0x400 ;  /* 0x0000040000277882 */ /* 0x000fe20000000000 */
[----:B------:R-:W-:Y:S01]  /*3de0*/  FSEL R8, R8, -0.00019574658654164522886, !P2 ;  /* 0xb94d415308087808 */ /* 0x000fe20005000000 */
[----:B------:R-:W1:Y:S01]  /*3df0*/  LDS.128 R12, [R20+0x200] ;  /* 0x00020000140c7984 */ /* 0x000e620000000c00 */
[----:B------:R-:W-:Y:S01]  /*3e00*/  LOP3.LUT P3, RZ, R11, 0x2, RZ, 0xc0, !PT ;  /* 0x000000020bff7812 */ /* 0x000fe2000786c0ff */
[----:B------:R-:W-:Y:S01]  /*3e10*/  UIADD3 UR39, UPT, UPT, UR39, 0x810, URZ ;  /* 0x0000081027277890 */ /* 0x000fe2000fffe0ff */
[----:B------:R-:W-:Y:S01]  /*3e20*/  FSEL R11, -R6, -0.16666662693023681641, !P2 ;  /* 0xbe2aaaa8060b7808 */ /* 0x000fe20005000100 */
[----:B------:R-:W-:Y:S01]  /*3e30*/  FFMA R28, R9, R8, R28 ;  /* 0x00000008091c7223 */ /* 0x000fe2000000001c */
[----:B------:R-:W-:Y:S01]  /*3e40*/  FSEL R8, R10, 1, P2 ;  /* 0x3f8000000a087808 */ /* 0x000fe20001000000 */
[----:B------:R-:W-:Y:S01]  /*3e50*/  BSSY.RECONVERGENT B0, `(.L_x_40) ;  /* 0x000009c000007945 */ /* 0x000fe20003800200 */
[----:B------:R-:W-:Y:S01]  /*3e60*/  LEA R21, R21, UR7, 0x4 ;  /* 0x0000000715157c11 */ /* 0x000fe2000f8e20ff */
[----:B------:R-:W-:-:S02]  /*3e70*/  FFMA R11, R9, R28, R11 ;  /* 0x0000001c090b7223 */ /* 0x000fc4000000000b */
[----:B------:R-:W-:-:S04]  /*3e80*/  FFMA R9, R9, R8, RZ ;  /* 0x0000000809097223 */ /* 0x000fc800000000ff */
[----:B------:R-:W-:Y:S02]  /*3e90*/  FFMA R30, R9, R11, R8 ;  /* 0x0000000b091e7223 */ /* 0x000fe40000000008 */
[----:B------:R-:W2:Y:S02]  /*3ea0*/  LDS.128 R8, [R20] ;  /* 0x0000000014087984 */ /* 0x000ea40000000c00 */
[----:B------:R-:W-:Y:S01]  /*3eb0*/  @P3 FADD R30, RZ, -R30 ;  /* 0x8000001eff1e3221 */ /* 0x000fe20000000000 */
[----:B0-----:R-:W-:-:S05]  /*3ec0*/  ULEA UR39, UR4, UR39, 0x18 ;  /* 0x0000002704277291 */ /* 0x001fca000f8ec0ff */
[----:B------:R-:W1:Y:S02]  /*3ed0*/  F2F.F64.F32 R30, R30 ;  /* 0x0000001e001e7310 */ /* 0x000e640000201800 */
[C---:B-1----:R-:W-:Y:S02]  /*3ee0*/  DMUL R34, R30.reuse, R14 ;  /* 0x0000000e1e227228 */ /* 0x042fe40000000000 */
[----:B------:R-:W-:-:S06]  /*3ef0*/  DMUL R28, R30, R12 ;  /* 0x0000000c1e1c7228 */ /* 0x000fcc0000000000 */
[C---:B------:R-:W-:Y:S02]  /*3f00*/  DFMA R34, R32.reuse, R12, -R34 ;  /* 0x0000000c2022722b */ /* 0x040fe40000000822 */
[----:B------:R-:W-:-:S06]  /*3f10*/  DFMA R28, R32, R14, R28 ;  /* 0x0000000e201c722b */ /* 0x000fcc000000001c */
[----:B--2---:R-:W-:Y:S02]  /*3f20*/  DADD R12, R8, R34 ;  /* 0x00000000080c7229 */ /* 0x004fe40000000022 */
[----:B------:R-:W-:Y:S01]  /*3f30*/  DADD R14, R10, R28 ;  /* 0x000000000a0e7229 */ /* 0x000fe2000000001c */
[----:B------:R-:W-:Y:S06]  /*3f40*/  BAR.SYNC.DEFER_BLOCKING 0x0 ;  /* 0x0000000000007b1d */ /* 0x000fec0000010000 */
[----:B------:R-:W-:Y:S02]  /*3f50*/  DADD R8, R8, -R34 ;  /* 0x0000000008087229 */ /* 0x000fe40000000822 */
[----:B------:R-:W-:Y:S01]  /*3f60*/  DADD R10, R10, -R28 ;  /* 0x000000000a0a7229 */ /* 0x000fe2000000081c */
[----:B------:R-:W0:Y:S01]  /*3f70*/  S2R R28, SR_TID.X ;  /* 0x00000000001c7919 */ /* 0x000e220000002100 */
[----:B------:R-:W-:Y:S05]  /*3f80*/  STS.128 [R20], R12 ;  /* 0x0000000c14007388 */ /* 0x000fea0000000c00 */
[----:B------:R1:W-:Y:S04]  /*3f90*/  STS.128 [R20+0x200], R8 ;  /* 0x0002000814007388 */ /* 0x0003e80000000c00 */
[----:B------:R-:W2:Y:S04]  /*3fa0*/  LDS.128 R12, [R21+0x200] ;  /* 0x00020000150c7984 */ /* 0x000ea80000000c00 */
[----:B------:R-:W3:Y:S01]  /*3fb0*/  LDS.128 R8, [R21] ;  /* 0x0000000015087984 */ /* 0x000ee20000000c00 */
[----:B0-----:R-:W-:-:S02]  /*3fc0*/  LEA R29, R28, UR39, 0x4 ;  /* 0x000000271c1d7c11 */ /* 0x001fc4000f8e20ff */
[----:B-1----:R-:W-:Y:S01]  /*3fd0*/  LEA R20, R28, UR7, 0x4 ;  /* 0x000000071c147c11 */ /* 0x002fe2000f8e20ff */
[-C--:B--2---:R-:W-:Y:S02]  /*3fe0*/  DMUL R34, R30, R14.reuse ;  /* 0x0000000e1e227228 */ /* 0x084fe40000000000 */
[----:B------:R-:W-:-:S06]  /*3ff0*/  DMUL R14, R32, R14 ;  /* 0x0000000e200e7228 */ /* 0x000fcc0000000000 */
[-C--:B------:R-:W-:Y:S02]  /*4000*/  DFMA R34, R32, R12.reuse, -R34 ;  /* 0x0000000c2022722b */ /* 0x080fe40000000822 */
[----:B------:R-:W-:-:S06]  /*4010*/  DFMA R30, R30, R12, R14 ;  /* 0x0000000c1e1e722b */ /* 0x000fcc000000000e */
[----:B---3--:R-:W-:Y:S02]  /*4020*/  DADD R12, R8, R34 ;  /* 0x00000000080c7229 */ /* 0x008fe40000000022 */
[----:B------:R-:W-:Y:S01]  /*4030*/  DADD R14, R10, R30 ;  /* 0x000000000a0e7229 */ /* 0x000fe2000000001e */
[----:B------:R-:W-:Y:S06]  /*4040*/  BAR.SYNC.DEFER_BLOCKING 0x0 ;  /* 0x0000000000007b1d */ /* 0x000fec0000010000 */
[----:B------:R-:W-:Y:S02]  /*4050*/  DADD R8, R8, -R34 ;  /* 0x0000000008087229 */ /* 0x000fe40000000822 */
[----:B------:R-:W-:Y:S01]  /*4060*/  DADD R10, R10, -R30 ;  /* 0x000000000a0a7229 */ /* 0x000fe2000000081e */
[----:B------:R-:W-:-:S02]  /*4070*/  LEA R30, R28, UR6, 0x4 ;  /* 0x000000061c1e7c11 */ /* 0x000fc4000f8e20ff */
[----:B------:R-:W-:Y:S01]  /*4080*/  SHF.R.U32.HI R31, RZ, 0x4, R28 ;  /* 0x00000004ff1f7819 */ /* 0x000fe2000001161c */
[----:B------:R-:W-:Y:S04]  /*4090*/  STS.128 [R21], R12 ;  /* 0x0000000c15007388 */ /* 0x000fe80000000c00 */
[----:B------:R0:W-:Y:S01]  /*40a0*/  STS.128 [R21+0x200], R8 ;  /* 0x0002000815007388 */ /* 0x0001e20000000c00 */
[----:B------:R-:W-:Y:S01]  /*40b0*/  BAR.SYNC.DEFER_BLOCKING 0x0 ;  /* 0x0000000000007b1d */ /* 0x000fe20000010000 */
[----:B0-----:R-:W-:-:S05]  /*40c0*/  IMAD.SHL.U32 R21, R28, 0x10, RZ ;  /* 0x000000101c157824 */ /* 0x001fca00078e00ff */
[----:B------:R-:W-:Y:S01]  /*40d0*/  LOP3.LUT R21, R21, 0x10, RZ, 0xc0, !PT ;  /* 0x0000001015157812 */ /* 0x000fe200078ec0ff */
[----:B------:R-:W-:Y:S04]  /*40e0*/  LDS.128 R12, [R30] ;  /* 0x000000001e0c7984 */ /* 0x000fe80000000c00 */
[----:B------:R-:W0:Y:S02]  /*40f0*/  LDS.128 R8, [R20] ;  /* 0x0000000014087984 */ /* 0x000e240000000c00 */
[-C--:B0-----:R-:W-:Y:S02]  /*4100*/  DMUL R32, R14, R10.reuse ;  /* 0x0000000a0e207228 */ /* 0x081fe40000000000 */
[----:B------:R-:W-:-:S06]  /*4110*/  DMUL R10, R12, R10 ;  /* 0x0000000a0c0a7228 */ /* 0x000fcc0000000000 */
[-C--:B------:R-:W-:Y:S02]  /*4120*/  DFMA R12, R12, R8.reuse, -R32 ;  /* 0x000000080c0c722b */ /* 0x080fe40000000820 */
[----:B------:R-:W-:Y:S01]  /*4130*/  DFMA R14, R14, R8, R10 ;  /* 0x000000080e0e722b */ /* 0x000fe2000000000a */
[----:B------:R-:W-:-:S05]  /*4140*/  IMAD.SHL.U32 R32, R28, 0x4, RZ ;  /* 0x000000041c207824 */ /* 0x000fca00078e00ff */
[----:B------:R-:W-:Y:S01]  /*4150*/  LOP3.LUT R21, R21, 0x8, R32, 0xf8, !PT ;  /* 0x0000000815157812 */ /* 0x000fe200078ef820 */
[----:B------:R-:W-:Y:S01]  /*4160*/  STS.128 [R29], R12 ;  /* 0x0000000c1d007388 */ /* 0x000fe20000000c00 */
[--C-:B------:R-:W-:Y:S02]  /*4170*/  SHF.R.U32.HI R32, RZ, 0x2, R28.reuse ;  /* 0x00000002ff207819 */ /* 0x100fe4000001161c */
[----:B------:R-:W-:Y:S01]  /*4180*/  LOP3.LUT R21, R21, 0x4, R28, 0xf8, !PT ;  /* 0x0000000415157812 */ /* 0x000fe200078ef81c */
[----:B------:R0:W-:Y:S03]  /*4190*/  LDS.128 R12, [R30+0x200] ;  /* 0x000200001e0c7984 */ /* 0x0001e60000000c00 */
[----:B------:R-:W-:Y:S01]  /*41a0*/  LOP3.LUT R32, R21, 0x2, R32, 0xf8, !PT ;  /* 0x0000000215207812 */ /* 0x000fe200078ef820 */
[----:B------:R-:W1:Y:S03]  /*41b0*/  LDS.128 R8, [R20+0x200] ;  /* 0x0002000014087984 */ /* 0x000e660000000c00 */
[----:B------:R-:W-:Y:S01]  /*41c0*/  LOP3.LUT R31, R32, 0x1, R31, 0xf8, !PT ;  /* 0x00000001201f7812 */ /* 0x000fe200078ef81f */
[----:B------:R-:W-:Y:S01]  /*41d0*/  FFMA R32, RZ, R0, -0.0013887860113754868507 ;  /* 0xbab607edff207423 */ /* 0x000fe20000000000 */
[----:B0-----:R-:W-:-:S03]  /*41e0*/  SHF.R.U32.HI R30, RZ, 0x5, R28 ;  /* 0x00000005ff1e7819 */ /* 0x001fc6000001161c */
[----:B------:R-:W-:Y:S01]  /*41f0*/  FFMA R32, RZ, R32, 0.041666727513074874878 ;  /* 0x3d2aaabbff207423 */ /* 0x000fe20000000020 */
[----:B------:R-:W-:-:S05]  /*4200*/  LOP3.LUT R30, R30, 0x1, RZ, 0xc0, !PT ;  /* 0x000000011e1e7812 */ /* 0x000fca00078ec0ff */
[----:B------:R-:W-:-:S05]  /*4210*/  IMAD R31, R31, 0x2, R30 ;  /* 0x000000021f1f7824 */ /* 0x000fca00078e021e */
[----:B------:R-:W-:Y:S01]  /*4220*/  LEA R31, R31, UR39, 0x4 ;  /* 0x000000271f1f7c11 */ /* 0x000fe2000f8e20ff */
[-C--:B-1----:R-:W-:Y:S02]  /*4230*/  DMUL R20, R14, R10.reuse ;  /* 0x0000000a0e147228 */ /* 0x082fe40000000000 */
[----:B------:R-:W-:-:S06]  /*4240*/  DMUL R10, R12, R10 ;  /* 0x0000000a0c0a7228 */ /* 0x000fcc0000000000 */
[-C--:B------:R-:W-:Y:S02]  /*4250*/  DFMA R12, R12, R8.reuse, -R20 ;  /* 0x000000080c0c722b */ /* 0x080fe40000000814 */
[----:B------:R-:W-:Y:S01]  /*4260*/  DFMA R14, R14, R8, R10 ;  /* 0x000000080e0e722b */ /* 0x000fe2000000000a */
[----:B------:R-:W-:Y:S02]  /*4270*/  IMAD R20, R28, 0x10, R29 ;  /* 0x000000101c147824 */ /* 0x000fe400078e021d */
[----:B------:R-:W-:-:S04]  /*4280*/  IMAD.MOV.U32 R21, RZ, RZ, 0x394d4153 ;  /* 0x394d4153ff157424 */ /* 0x000fc800078e00ff */
[----:B------:R-:W-:Y:S01]  /*4290*/  STS.128 [R29+0x200], R12 ;  /* 0x0002000c1d007388 */ /* 0x000fe20000000c00 */
[----:B------:R-:W-:Y:S01]  /*42a0*/  FFMA R30, RZ, -R21, 0.0083327032625675201416 ;  /* 0x3c0885e4ff1e7423 */ /* 0x000fe20000000815 */
[----:B------:R-:W-:Y:S01]  /*42b0*/  FFMA R21, RZ, RZ, RZ ;  /* 0x000000ffff157223 */ /* 0x000fe200000000ff */
[----:B------:R-:W-:Y:S02]  /*42c0*/  BAR.SYNC.DEFER_BLOCKING 0x0 ;  /* 0x0000000000007b1d */ /* 0x000fe40000010000 */
[----:B------:R-:W-:-:S04]  /*42d0*/  FFMA R30, RZ, R30, -0.16666662693023681641 ;  /* 0xbe2aaaa8ff1e7423 */ /* 0x000fc8000000001e */
[----:B------:R-:W-:Y:S01]  /*42e0*/  FFMA R21, R21, R30, RZ ;  /* 0x0000001e15157223 */ /* 0x000fe200000000ff */
[----:B------:R-:W-:-:S03]  /*42f0*/  FFMA R30, RZ, R32, -0.4999999701976776123 ;  /* 0xbeffffffff1e7423 */ /* 0x000fc60000000020 */
[----:B------:R0:W1:Y:S01]  /*4300*/  F2F.F64.F32 R32, R21 ;  /* 0x0000001500207310 */ /* 0x0000620000201800 */
[----:B------:R-:W-:Y:S01]  /*4310*/  FFMA R30, RZ, R30, 1 ;  /* 0x3f800000ff1e7423 */ /* 0x000fe2000000001e */
[----:B0-----:R-:W-:Y:S01]  /*4320*/  IMAD.MOV.U32 R21, RZ, RZ, R7 ;  /* 0x000000ffff157224 */ /* 0x001fe200078e0007 */
[----:B------:R-:W0:Y:S04]  /*4330*/  LDS.128 R8, [R29] ;  /* 0x000000001d087984 */ /* 0x000e280000000c00 */
[----:B------:R-:W2:Y:S04]  /*4340*/  LDS.128 R12, [R31] ;  /* 0x000000001f0c7984 */ /* 0x000ea80000000c00 */
[----:B0-----:R0:W-:Y:S04]  /*4350*/  STS.128 [R31], R8 ;  /* 0x000000081f007388 */ /* 0x0011e80000000c00 */
[----:B--2---:R-:W-:Y:S01]  /*4360*/  STS.128 [R29], R12 ;  /* 0x0000000c1d007388 */ /* 0x004fe20000000c00 */
[----:B------:R-:W-:Y:S06]  /*4370*/  BAR.SYNC.DEFER_BLOCKING 0x0 ;  /* 0x0000000000007b1d */ /* 0x000fec0000010000 */
[----:B0-----:R-:W0:Y:S01]  /*4380*/  F2F.F64.F32 R30, R30 ;  /* 0x0000001e001e7310 */ /* 0x001e220000201800 */
[----:B------:R-:W1:Y:S04]  /*4390*/  LDS.128 R12, [R20+0x10] ;  /* 0x00001000140c7984 */ /* 0x000e680000000c00 */
[----:B------:R-:W2:Y:S01]  /*43a0*/  LDS.128 R8, [R20] ;  /* 0x0000000014087984 */ /* 0x000ea20000000c00 */
[----:B-1----:R-:W-:-:S02]  /*43b0*/  DMUL R34, R32, R12 ;  /* 0x0000000c20227228 */ /* 0x002fc40000000000 */
[----:B------:R-:W-:-:S06]  /*43c0*/  DMUL R32, R32, R14 ;  /* 0x0000000e20207228 */ /* 0x000fcc0000000000 */
[C---:B0-----:R-:W-:Y:S02]  /*43d0*/  DFMA R34, R30.reuse, R14, R34 ;  /* 0x0000000e1e22722b */ /* 0x041fe40000000022 */
[----:B------:R-:W-:Y:S01]  /*43e0*/  DFMA R32, R30, R12, -R32 ;  /* 0x0000000c1e20722b */ /* 0x000fe20000000820 */
[----:B------:R-:W-:-:S05]  /*43f0*/  IMAD.MOV.U32 R30, RZ, RZ, R2 ;  /* 0x000000ffff1e7224 */ /* 0x000fca00078e0002 */
[----:B--2---:R-:W-:Y:S02]  /*4400*/  DADD R14, R10, R34 ;  /* 0x000000000a0e7229 */ /* 0x004fe40000000022 */
[----:B------:R-:W-:Y:S01]  /*4410*/  DADD R12, R8, R32 ;  /* 0x00000000080c7229 */ /* 0x000fe20000000020 */
[----:B------:R-:W-:Y:S06]  /*4420*/  BAR.SYNC.DEFER_BLOCKING 0x0 ;  /* 0x0000000000007b1d */ /* 0x000fec0000010000 */
[----:B------:R-:W-:Y:S02]  /*4430*/  DADD R10, R10, -R34 ;  /* 0x000000000a0a7229 */ /* 0x000fe40000000822 */
[----:B------:R-:W-:Y:S01]  /*4440*/  DADD R8, R8, -R32 ;  /* 0x0000000008087229 */ /* 0x000fe20000000820 */
[----:B------:R0:W-:Y:S06]  /*4450*/  STS.128 [R20], R12 ;  /* 0x0000000c14007388 */ /* 0x0001ec0000000c00 */
[----:B------:R0:W-:Y:S01]  /*4460*/  STS.128 [R20+0x10], R8 ;  /* 0x0000100814007388 */ /* 0x0001e20000000c00 */
[----:B------:R-:W-:Y:S06]  /*4470*/  BAR.SYNC.DEFER_BLOCKING 0x0 ;  /* 0x0000000000007b1d */ /* 0x000fec0000010000 */
[----:B------:R-:W-:Y:S05]  /*4480*/  @!P0 BRA `(.L_x_41) ;  /* 0x0000000000e08947 */ /* 0x000fea0003800000 */
[----:B0-----:R-:W-:-:S04]  /*4490*/  LOP3.LUT R8, R28, 0x1, RZ, 0xc0, !PT ;  /* 0x000000011c087812 */ /* 0x001fc800078ec0ff */
[----:B------:R-:W-:-:S05]  /*44a0*/  I2FP.F32.U32 R8, R8 ;  /* 0x0000000800087245 */ /* 0x000fca0000201000 */
[----:B------:R-:W-:-:S04]  /*44b0*/  FMUL R8, R8, 0.25 ;  /* 0x3e80000008087820 */ /* 0x000fc80000400000 */
[----:B------:R-:W-:-:S05]  /*44c0*/  FMUL R30, R8, 6.2831854820251464844 ;  /* 0x40c90fdb081e7820 */ /* 0x000fca0000400000 */
        /* <DEDUP_REMOVED lines=9> */
.L_x_43:
        /* <DEDUP_REMOVED lines=41> */
.L_x_42:
[----:B------:R-:W-:Y:S01]  /*47f0*/  FMUL R30, RZ, R30 ;  /* 0x0000001eff1e7220 */ /* 0x000fe20000400000 */
[----:B------:R-:W-:-:S07]  /*4800*/  IMAD.MOV.U32 R21, RZ, RZ, RZ ;  /* 0x000000ffff157224 */ /* 0x000fce00078e00ff */
.L_x_41:
[----:B------:R-:W-:Y:S05]  /*4810*/  BSYNC.RECONVERGENT B0 ;  /* 0x0000000000007941 */ /* 0x000fea0003800200 */
.L_x_40:
        /* <DEDUP_REMOVED lines=14> */
[----:B------:R-:W-:-:S04]  /*4900*/  FFMA R34, R11, R8, R34 ;  /* 0x000000080b227223 */ /* 0x000fc80000000022 */
[----:B------:R-:W-:Y:S01]  /*4910*/  @P3 FADD R34, RZ, -R34 ;  /* 0x80000022ff223221 */ /* 0x000fe20000000000 */
[----:B------:R-:W-:Y:S06]  /*4920*/  @!P0 BRA `(.L_x_45) ;  /* 0x0000000000e08947 */ /* 0x000fec0003800000 */
[----:B------:R-:W-:-:S04]  /*4930*/  LOP3.LUT R2, R28, 0x1, RZ, 0xc0, !PT ;  /* 0x000000011c027812 */ /* 0x000fc800078ec0ff */
        /* <DEDUP_REMOVED lines=12> */
.L_x_47:
        /* <DEDUP_REMOVED lines=35> */
[----:B------:R-:W1:Y:S01]  /*4c30*/  I2F.F64.S64 R8, R8 ;  /* 0x0000000800087312 */ /* 0x000e620000301c00 */
[----:B------:R-:W-:Y:S01]  /*4c40*/  LEA.HI R7, R10, R7, RZ, 0x1 ;  /* 0x000000070a077211 */ /* 0x000fe200078f08ff */
[----:B-1----:R-:W-:-:S06]  /*4c50*/  DMUL R8, R8, UR4 ;  /* 0x0000000408087c28 */ /* 0x002fcc0008000000 */
[----:B0-----:R-:W0:Y:S02]  /*4c60*/  F2F.F32.F64 R11, R8 ;  /* 0x00000008000b7310 */ /* 0x001e240000301000 */
[----:B0-----:R-:W-:Y:S01]  /*4c70*/  FSEL R2, -R11, R11, !P0 ;  /* 0x0000000b0b027208 */ /* 0x001fe20004000100 */
[----:B------:R-:W-:Y:S06]  /*4c80*/  BRA `(.L_x_45) ;  /* 0x0000000000087947 */ /* 0x000fec0003800000 */
.L_x_46:
[----:B------:R-:W-:Y:S01]  /*4c90*/  FMUL R2, RZ, R10 ;  /* 0x0000000aff027220 */ /* 0x000fe20000400000 */
[----:B------:R-:W-:-:S07]  /*4ca0*/  IMAD.MOV.U32 R7, RZ, RZ, RZ ;  /* 0x000000ffff077224 */ /* 0x000fce00078e00ff */
.L_x_45:
[----:B------:R-:W-:Y:S05]  /*4cb0*/  BSYNC.RECONVERGENT B0 ;  /* 0x0000000000007941 */ /* 0x000fea0003800200 */
.L_x_44:
[C---:B------:R-:W-:Y:S01]  /*4cc0*/  IMAD.SHL.U32 R9, R28.reuse, 0x2, RZ ;  /* 0x000000021c097824 */ /* 0x040fe200078e00ff */
[----:B------:R-:W-:Y:S01]  /*4cd0*/  LOP3.LUT R8, R28, 0x1, RZ, 0xc0, !PT ;  /* 0x000000011c087812 */ /* 0x000fe200078ec0ff */
[----:B------:R-:W-:Y:S01]  /*4ce0*/  FMUL R13, R2, R2 ;  /* 0x00000002020d7220 */ /* 0x000fe20000400000 */
[----:B------:R-:W-:Y:S01]  /*4cf0*/  LOP3.LUT R10, R7, 0x1, RZ, 0xc0, !PT ;  /* 0x00000001070a7812 */ /* 0x000fe200078ec0ff */
[----:B------:R-:W-:Y:S01]  /*4d00*/  F2F.F64.F32 R34, R34 ;  /* 0x0000002200227310 */ /* 0x000fe20000201800 */
[----:B------:R-:W-:Y:S01]  /*4d10*/  LOP3.LUT R9, R8, 0x7fc, R9, 0xf8, !PT ;  /* 0x000007fc08097812 */ /* 0x000fe200078ef809 */
[----:B------:R-:W-:Y:S01]  /*4d20*/  FFMA R8, R13, R0, -0.0013887860113754868507 ;  /* 0xbab607ed0d087423 */ /* 0x000fe20000000000 */
[----:B------:R-:W-:Y:S01]  /*4d30*/  ISETP.NE.U32.AND P0, PT, R10, 0x1, PT ;  /* 0x000000010a00780c */ /* 0x000fe20003f05070 */
[----:B------:R-:W-:Y:S01]  /*4d40*/  BSSY.RECONVERGENT B0, `(.L_x_48) ;  /* 0x0000056000007945 */ /* 0x000fe20003800200 */
[----:B------:R-:W-:Y:S02]  /*4d50*/  LEA R20, R9, UR39, 0x4 ;  /* 0x0000002709147c11 */ /* 0x000fe4000f8e20ff */
[----:B------:R-:W-:-:S02]  /*4d60*/  FSEL R12, R8, -0.00019574658654164522886, !P0 ;  /* 0xb94d4153080c7808 */ /* 0x000fc40004000000 */
[----:B------:R-:W-:Y:S01]  /*4d70*/  FSEL R14, R5, 0.0083327032625675201416, !P0 ;  /* 0x3c0885e4050e7808 */ /* 0x000fe20004000000 */
[----:B------:R-:W0:Y:S01]  /*4d80*/  LDS.128 R8, [R20+0x20] ;  /* 0x0000200014087984 */ /* 0x000e220000000c00 */
[----:B------:R-:W-:Y:S02]  /*4d90*/  LOP3.LUT P2, RZ, R7, 0x2, RZ, 0xc0, !PT ;  /* 0x0000000207ff7812 */ /* 0x000fe4000784c0ff */
[----:B------:R-:W-:Y:S01]  /*4da0*/  FSEL R7, -R6, -0.16666662693023681641, !P0 ;  /* 0xbe2aaaa806077808 */ /* 0x000fe20004000100 */
[----:B------:R-:W-:Y:S01]  /*4db0*/  FFMA R12, R13, R12, R14 ;  /* 0x0000000c0d0c7223 */ /* 0x000fe2000000000e */
[----:B------:R-:W-:-:S03]  /*4dc0*/  FSEL R2, R2, 1, P0 ;  /* 0x3f80000002027808 */ /* 0x000fc60000000000 */
[C---:B------:R-:W-:Y:S02]  /*4dd0*/  FFMA R21, R13.reuse, R12, R7 ;  /* 0x0000000c0d157223 */ /* 0x040fe40000000007 */
[----:B------:R-:W-:Y:S02]  /*4de0*/  FFMA R7, R13, R2, RZ ;  /* 0x000000020d077223 */ /* 0x000fe400000000ff */
[----:B------:R-:W1:Y:S02]  /*4df0*/  LDS.128 R12, [R20] ;  /* 0x00000000140c7984 */ /* 0x000e640000000c00 */
[----:B------:R-:W-:Y:S01]  /*4e00*/  FFMA R2, R7, R21, R2 ;  /* 0x0000001507027223 */ /* 0x000fe20000000002 */
[----:B------:R-:W-:-:S03]  /*4e10*/  IMAD.MOV.U32 R7, RZ, RZ, R17 ;  /* 0x000000ffff077224 */ /* 0x000fc600078e0011 */
[----:B------:R-:W-:-:S04]  /*4e20*/  @P2 FADD R2, RZ, -R2 ;  /* 0x80000002ff022221 */ /* 0x000fc80000000000 */
[----:B------:R2:W0:Y:S02]  /*4e30*/  F2F.F64.F32 R32, R2 ;  /* 0x0000000200207310 */ /* 0x0004240000201800 */
[----:B--2---:R-:W-:-:S04]  /*4e40*/  LOP3.LUT R2, R28, 0x3, RZ, 0xc0, !PT ;  /* 0x000000031c027812 */ /* 0x004fc800078ec0ff */
[----:B------:R-:W-:-:S05]  /*4e50*/  I2FP.F32.U32 R2, R2 ;  /* 0x0000000200027245 */ /* 0x000fca0000201000 */
[----:B------:R-:W-:Y:S01]  /*4e60*/  FMUL R21, R2, 0.125 ;  /* 0x3e00000002157820 */ /* 0x000fe20000400000 */
[C---:B0-----:R-:W-:Y:S01]  /*4e70*/  DMUL R30, R32.reuse, R8 ;  /* 0x00000008201e7228 */ /* 0x041fe20000000000 */
[----:B------:R-:W-:Y:S01]  /*4e80*/  IMAD.MOV.U32 R2, RZ, RZ, R18 ;  /* 0x000000ffff027224 */ /* 0x000fe200078e0012 */
[----:B------:R-:W-:Y:S01]  /*4e90*/  DMUL R32, R32, R10 ;  /* 0x0000000a20207228 */ /* 0x000fe20000000000 */
[----:B------:R-:W-:-:S05]  /*4ea0*/  FMUL R21, R21, 6.2831854820251464844 ;  /* 0x40c90fdb15157820 */ /* 0x000fca0000400000 */
[C---:B------:R-:W-:Y:S02]  /*4eb0*/  DFMA R30, R34.reuse, R10, R30 ;  /* 0x0000000a221e722b */ /* 0x040fe4000000001e */
[----:B------:R-:W-:-:S06]  /*4ec0*/  DFMA R32, R34, R8, -R32 ;  /* 0x000000082220722b */ /* 0x000fcc0000000820 */
[----:B-1----:R-:W-:Y:S02]  /*4ed0*/  DADD R10, R14, R30 ;  /* 0x000000000e0a7229 */ /* 0x002fe4000000001e */
        /* <DEDUP_REMOVED lines=8> */
[----:B------:R-:W-:-:S13]  /*4f60*/  FSETP.NEU.AND P0, PT, |R21|, +INF , PT ;  /* 0x7f8000001500780b */ /* 0x000fda0003f0d200 */
[----:B------:R-:W-:Y:S05]  /*4f70*/  @!P0 BRA `(.L_x_50) ;  /* 0x0000000000c08947 */ /* 0x000fea0003800000 */
[----:B------:R-:W-:Y:S01]  /*4f80*/  IMAD.SHL.U32 R7, R21, 0x100, RZ ;  /* 0x0000010015077824 */ /* 0x000fe200078e00ff */
[----:B------:R-:W1:Y:S01]  /*4f90*/  LDCU.64 UR6, c[0x4][0x10] ;  /* 0x01000200ff0677ac */ /* 0x000e620008000a00 */
[----:B0-----:R-:W-:Y:S02]  /*4fa0*/  IMAD.MOV.U32 R13, RZ, RZ, RZ ;  /* 0x000000ffff0d7224 */ /* 0x001fe400078e00ff */
[----:B------:R-:W-:Y:S01]  /*4fb0*/  IMAD.MOV.U32 R2, RZ, RZ, R1 ;  /* 0x000000ffff027224 */ /* 0x000fe200078e0001 */
[----:B------:R-:W-:Y:S01]  /*4fc0*/  LOP3.LUT R15, R7, 0x80000000, RZ, 0xfc, !PT ;  /* 0x80000000070f7812 */ /* 0x000fe200078efcff */
[----:B------:R-:W-:Y:S01]  /*4fd0*/  UMOV UR5, URZ ;  /* 0x000000ff00057c82 */ /* 0x000fe20008000000 */
[----:B------:R-:W-:-:S05]  /*4fe0*/  UMOV UR4, URZ ;  /* 0x000000ff00047c82 */ /* 0x000fca0008000000 */
.L_x_51:
[----:B-1----:R-:W-:Y:S02]  /*4ff0*/  IMAD.U32 R8, RZ, RZ, UR6 ;  /* 0x00000006ff087e24 */ /* 0x002fe4000f8e00ff */
        /* <DEDUP_REMOVED lines=39> */
[----:B-1----:R-:W-:Y:S06]  /*5270*/  BRA `(.L_x_49) ;  /* 0x0000000000087947 */ /* 0x002fec0003800000 */
.L_x_50:
[----:B------:R-:W-:Y:S01]  /*5280*/  FMUL R7, RZ, R21 ;  /* 0x00000015ff077220 */ /* 0x000fe20000400000 */
[----:B------:R-:W-:-:S07]  /*5290*/  IMAD.MOV.U32 R2, RZ, RZ, RZ ;  /* 0x000000ffff027224 */ /* 0x000fce00078e00ff */
.L_x_49:
[----:B------:R-:W-:Y:S05]  /*52a0*/  BSYNC.RECONVERGENT B0 ;  /* 0x0000000000007941 */ /* 0x000fea0003800200 */
.L_x_48:
[C---:B0-----:R-:W-:Y:S01]  /*52b0*/  LOP3.LUT R8, R2.reuse, 0x1, RZ, 0xc0, !PT ;  /* 0x0000000102087812 */ /* 0x041fe200078ec0ff */
[----:B------:R-:W-:Y:S01]  /*52c0*/  FMUL R9, R7, R7 ;  /* 0x0000000707097220 */ /* 0x000fe20000400000 */
[----:B------:R-:W-:Y:S01]  /*52d0*/  VIADD R2, R2, 0x1 ;  /* 0x0000000102027836 */ /* 0x000fe20000000000 */
[----:B------:R-:W-:Y:S01]  /*52e0*/  BSSY.RECONVERGENT B0, `(.L_x_52) ;  /* 0x0000042000007945 */ /* 0x000fe20003800200 */
[----:B------:R-:W-:Y:S01]  /*52f0*/  ISETP.NE.U32.AND P0, PT, R8, 0x1, PT ;  /* 0x000000010800780c */ /* 0x000fe20003f05070 */
[----:B------:R-:W-:Y:S02]  /*5300*/  FFMA R8, R9, R0, -0.0013887860113754868507 ;  /* 0xbab607ed09087423 */ /* 0x000fe40000000000 */
[----:B------:R-:W-:Y:S02]  /*5310*/  LOP3.LUT P2, RZ, R2, 0x2, RZ, 0xc0, !PT ;  /* 0x0000000202ff7812 */ /* 0x000fe4000784c0ff */
[----:B------:R-:W-:Y:S02]  /*5320*/  FSEL R10, R3, 0.041666727513074874878, !P0 ;  /* 0x3d2aaabb030a7808 */ /* 0x000fe40004000000 */
[----:B------:R-:W-:-:S02]  /*5330*/  FSEL R8, R8, -0.00019574658654164522886, P0 ;  /* 0xb94d415308087808 */ /* 0x000fc40000000000 */
        /* <DEDUP_REMOVED lines=17> */
.L_x_55:
        /* <DEDUP_REMOVED lines=41> */
.L_x_54:
[----:B------:R-:W-:Y:S01]  /*56e0*/  FMUL R17, RZ, R21 ;  /* 0x00000015ff117220 */ /* 0x000fe20000400000 */
[----:B------:R-:W-:-:S07]  /*56f0*/  IMAD.MOV.U32 R18, RZ, RZ, RZ ;  /* 0x000000ffff127224 */ /* 0x000fce00078e00ff */
.L_x_53:
[----:B------:R-:W-:Y:S05]  /*5700*/  BSYNC.RECONVERGENT B0 ;  /* 0x0000000000007941 */ /* 0x000fea0003800200 */
.L_x_52:
[----:B------:R-:W-:Y:S01]  /*5710*/  LOP3.LUT R4, R18, 0x1, RZ, 0xc0, !PT ;  /* 0x0000000112047812 */ /* 0x000fe200078ec0ff */
[----:B------:R-:W-:Y:S01]  /*5720*/  FMUL R2, R17, R17 ;  /* 0x0000001111027220 */ /* 0x000fe20000400000 */
[----:B------:R-:W-:Y:S01]  /*5730*/  LEA R3, R16, UR39, 0x4 ;  /* 0x0000002710037c11 */ /* 0x000fe2000f8e20ff */
[----:B------:R-:W-:Y:S01]  /*5740*/  F2F.F64.F32 R12, R12 ;  /* 0x0000000c000c7310 */ /* 0x000fe20000201800 */
[----:B------:R-:W-:Y:S01]  /*5750*/  ISETP.NE.U32.AND P0, PT, R4, 0x1, PT ;  /* 0x000000010400780c */ /* 0x000fe20003f05070 */
[----:B------:R-:W-:Y:S01]  /*5760*/  FFMA R0, R2, R0, -0.0013887860113754868507 ;  /* 0xbab607ed02007423 */ /* 0x000fe20000000000 */
[----:B------:R-:W-:Y:S01]  /*5770*/  LOP3.LUT P1, RZ, R18, 0x2, RZ, 0xc0, !PT ;  /* 0x0000000212ff7812 */ /* 0x000fe2000782c0ff */
[----:B------:R-:W0:Y:S01]  /*5780*/  LDS.128 R8, [R3+0x40] ;  /* 0x0000400003087984 */ /* 0x000e220000000c00 */
[----:B------:R-:W-:Y:S02]  /*5790*/  FSEL R7, R5, 0.0083327032625675201416, !P0 ;  /* 0x3c0885e405077808 */ /* 0x000fe40004000000 */
[----:B------:R-:W-:-:S02]  /*57a0*/  FSEL R5, R0, -0.00019574658654164522886, !P0 ;  /* 0xb94d415300057808 */ /* 0x000fc40004000000 */
[----:B------:R-:W-:Y:S02]  /*57b0*/  FSEL R6, -R6, -0.16666662693023681641, !P0 ;  /* 0xbe2aaaa806067808 */ /* 0x000fe40004000100 */
[----:B------:R-:W-:Y:S01]  /*57c0*/  FSEL R17, R17, 1, P0 ;  /* 0x3f80000011117808 */ /* 0x000fe20000000000 */
[----:B------:R-:W-:Y:S01]  /*57d0*/  FFMA R5, R2, R5, R7 ;  /* 0x0000000502057223 */ /* 0x000fe20000000007 */
[----:B------:R-:W-:-:S03]  /*57e0*/  ISETP.NE.AND P0, PT, R28, RZ, PT ;  /* 0x000000ff1c00720c */ /* 0x000fc60003f05270 */
[C---:B------:R-:W-:Y:S01]  /*57f0*/  FFMA R0, R2.reuse, R5, R6 ;  /* 0x0000000502007223 */ /* 0x040fe20000000006 */
[----:B------:R-:W-:Y:S01]  /*5800*/  FFMA R2, R2, R17, RZ ;  /* 0x0000001102027223 */ /* 0x000fe200000000ff */
[----:B------:R-:W1:Y:S03]  /*5810*/  LDS.128 R4, [R3] ;  /* 0x0000000003047984 */ /* 0x000e660000000c00 */
[----:B------:R-:W-:-:S04]  /*5820*/  FFMA R0, R2, R0, R17 ;  /* 0x0000000002007223 */ /* 0x000fc80000000011 */
[----:B------:R-:W-:-:S04]  /*5830*/  @P1 FADD R0, RZ, -R0 ;  /* 0x80000000ff001221 */ /* 0x000fc80000000000 */
        /* <DEDUP_REMOVED lines=13> */
[----:B------:R-:W-:Y:S05]  /*5910*/  @P0 BRA `(.L_x_56) ;  /* 0x0000000c00780947 */ /* 0x000fea0003800000 */
[----:B------:R-:W1:Y:S01]  /*5920*/  LDC R16, c[0x0][0x2f8] ;  /* 0x0000be00ff107b82 */ /* 0x000e620000000800 */
[----:B------:R-:W-:Y:S01]  /*5930*/  UIADD3 UR4, UPT, UPT, UR39, 0x80, URZ ;  /* 0x0000008027047890 */ /* 0x000fe2000fffe0ff */
[----:B------:R-:W-:-:S05]  /*5940*/  IMAD.MOV.U32 R30, RZ, RZ, RZ ;  /* 0x000000ffff1e7224 */ /* 0x000fca00078e00ff */
[----:B------:R-:W-:Y:S01]  /*5950*/  IMAD.U32 R31, RZ, RZ, UR4 ;  /* 0x00000004ff1f7e24 */ /* 0x000fe2000f8e00ff */
[----:B-1----:R-:W-:-:S04]  /*5960*/  IADD3 R16, P0, P1, R1, 0x20, R16 ;  /* 0x0000002001107810 */ /* 0x002fc8000791e010 */
[----:B------:R-:W-:-:S09]  /*5970*/  IADD3.X R2, PT, PT, RZ, UR38, RZ, P0, P1 ;  /* 0x00000026ff027c10 */ /* 0x000fd200087e24ff */
.L_x_73:
[----:B0-----:R-:W0:Y:S01]  /*5980*/  LDS.128 R8, [R31+-0x80] ;  /* 0xffff80001f087984 */ /* 0x001e220000000c00 */
[----:B------:R-:W1:Y:S01]  /*5990*/  LDCU UR4, c[0x0][0x2f8] ;  /* 0x00005f00ff0477ac */ /* 0x000e620008000800 */
[----:B------:R-:W-:Y:S01]  /*59a0*/  MOV R18, 0x0 ;  /* 0x0000000000127802 */ /* 0x000fe20000000f00 */
[----:B------:R-:W-:Y:S02]  /*59b0*/  IMAD.MOV.U32 R6, RZ, RZ, R16 ;  /* 0x000000ffff067224 */ /* 0x000fe400078e0010 */
[----:B------:R-:W-:Y:S02]  /*59c0*/  IMAD.MOV.U32 R7, RZ, RZ, R2 ;  /* 0x000000ffff077224 */ /* 0x000fe400078e0002 */
[----:B-1----:R-:W-:Y:S01]  /*59d0*/  VIADD R17, R16, -UR4 ;  /* 0x8000000410117c36 */ /* 0x002fe20008000000 */
[----:B------:R-:W1:Y:S04]  /*59e0*/  LDCU.64 UR4, c[0x4][0x8] ;  /* 0x01000100ff0477ac */ /* 0x000e680008000a00 */
[----:B------:R-:W-:Y:S01]  /*59f0*/  STL [R17], R30 ;  /* 0x0000001e11007387 */ /* 0x000fe20000100800 */
[----:B-1----:R-:W-:-:S03]  /*5a00*/  IMAD.U32 R4, RZ, RZ, UR4 ;  /* 0x00000004ff047e24 */ /* 0x002fc6000f8e00ff */
[----:B0-----:R0:W-:Y:S01]  /*5a10*/  STL.64 [R17+0x8], R8 ;  /* 0x0000080811007387 */ /* 0x0011e20000100a00 */
[----:B------:R-:W-:-:S03]  /*5a20*/  IMAD.U32 R5, RZ, RZ, UR5 ;  /* 0x00000005ff057e24 */ /* 0x000fc6000f8e00ff */
[----:B------:R1:W-:Y:S01]  /*5a30*/  STL.64 [R17+0x10], R10 ;  /* 0x0000100a11007387 */ /* 0x0003e20000100a00 */
[----:B0-----:R1:W0:Y:S03]  /*5a40*/  LDC.64 R8, c[0x4][R18] ;  /* 0x0100000012087b82 */ /* 0x0012260000000a00 */
[----:B------:R-:W-:-:S07]  /*5a50*/  LEPC R20, `(.L_x_57) ;  /* 0x000000001014794e */ /* 0x000fce0000000000 */
[----:B01----:R-:W-:Y:S05]  /*5a60*/  CALL.ABS.NOINC R8 ;  /* 0x0000000008007343 */ /* 0x003fea0003c00000 */
.L_x_57:
[----:B------:R-:W0:Y:S01]  /*5a70*/  LDS.128 R8, [R31+-0x70] ;  /* 0xffff90001f087984 */ /* 0x000e220000000c00 */
[----:B------:R-:W-:Y:S01]  /*5a80*/  VIADD R0, R30, 0x1 ;  /* 0x000000011e007836 */ /* 0x000fe20000000000 */
[----:B------:R-:W1:Y:S01]  /*5a90*/  LDCU.64 UR4, c[0x4][0x8] ;  /* 0x01000100ff0477ac */ /* 0x000e620008000a00 */
[----:B------:R-:W-:Y:S02]  /*5aa0*/  IMAD.MOV.U32 R6, RZ, RZ, R16 ;  /* 0x000000ffff067224 */ /* 0x000fe400078e0010 */
[----:B------:R-:W-:Y:S01]  /*5ab0*/  IMAD.MOV.U32 R7, RZ, RZ, R2 ;  /* 0x000000ffff077224 */ /* 0x000fe200078e0002 */
[----:B------:R-:W-:Y:S01]  /*5ac0*/  STL [R17], R0 ;  /* 0x0000000011007387 */ /* 0x000fe20000100800 */
[----:B-1----:R-:W-:Y:S02]  /*5ad0*/  IMAD.U32 R4, RZ, RZ, UR4 ;  /* 0x00000004ff047e24 */ /* 0x002fe4000f8e00ff */
[----:B------:R-:W-:Y:S01]  /*5ae0*/  IMAD.U32 R5, RZ, RZ, UR5 ;  /* 0x00000005ff057e24 */ /* 0x000fe2000f8e00ff */
[----:B0-----:R0:W-:Y:S04]  /*5af0*/  STL.64 [R17+0x8], R8 ;  /* 0x0000080811007387 */ /* 0x0011e80000100a00 */
[----:B------:R1:W-:Y:S01]  /*5b00*/  STL.64 [R17+0x10], R10 ;  /* 0x0000100a11007387 */ /* 0x0003e20000100a00 */
[----:B0-----:R1:W0:Y:S02]  /*5b10*/  LDC.64 R8, c[0x4][R18] ;  /* 0x0100000012087b82 */ /* 0x0012240000000a00 */
[----:B------:R-:W-:-:S07]  /*5b20*/  LEPC R20, `(.L_x_58) ;  /* 0x000000001014794e */ /* 0x000fce0000000000 */
[----:B01----:R-:W-:Y:S05]  /*5b30*/  CALL.ABS.NOINC R8 ;  /* 0x0000000008007343 */ /* 0x003fea0003c00000 */
.L_x_58:
        /* <DEDUP_REMOVED lines=13> */
.L_x_59:
        /* <DEDUP_REMOVED lines=13> */
.L_x_60:
        /* <DEDUP_REMOVED lines=13> */
.L_x_61:
        /* <DEDUP_REMOVED lines=13> */
.L_x_62:
        /* <DEDUP_REMOVED lines=13> */
.L_x_63:
        /* <DEDUP_REMOVED lines=13> */
.L_x_64:
[----:B------:R-:W0:Y:S01]  /*6020*/  LDS.128 R8, [R31] ;  /* 0x000000001f087984 */ /* 0x000e220000000c00 */
        /* <DEDUP_REMOVED lines=12> */
.L_x_65:
[----:B------:R-:W0:Y:S01]  /*60f0*/  LDS.128 R8, [R31+0x10] ;  /* 0x000010001f087984 */ /* 0x000e220000000c00 */
        /* <DEDUP_REMOVED lines=12> */
.L_x_66:
        /* <DEDUP_REMOVED lines=13> */
.L_x_67:
        /* <DEDUP_REMOVED lines=13> */
.L_x_68:
        /* <DEDUP_REMOVED lines=13> */
.L_x_69:
        /* <DEDUP_REMOVED lines=13> */
.L_x_70:
        /* <DEDUP_REMOVED lines=13> */
.L_x_71:
        /* <DEDUP_REMOVED lines=13> */
.L_x_72:
[----:B------:R-:W-:Y:S02]  /*66a0*/  VIADD R30, R30, 0x10 ;  /* 0x000000101e1e7836 */ /* 0x000fe40000000000 */
[----:B------:R-:W-:-:S03]  /*66b0*/  VIADD R31, R31, 0x100 ;  /* 0x000001001f1f7836 */ /* 0x000fc60000000000 */
[----:B------:R-:W-:-:S13]  /*66c0*/  ISETP.NE.AND P0, PT, R30, 0x40, PT ;  /* 0x000000401e00780c */ /* 0x000fda0003f05270 */
[----:B------:R-:W-:Y:S05]  /*66d0*/  @P0 BRA `(.L_x_73) ;  /* 0xfffffff000a80947 */ /* 0x000fea000383ffff */
[----:B------:R-:W-:Y:S05]  /*66e0*/  WARPSYNC.ALL ;  /* 0x0000000000007948 */ /* 0x000fea0003800000 */
[----:B------:R-:W-:Y:S06]  /*66f0*/  BAR.SYNC.DEFER_BLOCKING 0x0 ;  /* 0x0000000000007b1d */ /* 0x000fec0000010000 */
.L_x_56:
[----:B------:R-:W-:Y:S01]  /*6700*/  LOP3.LUT R0, R28, 0x7, RZ, 0xc0, !PT ;  /* 0x000000071c007812 */ /* 0x000fe200078ec0ff */
[----:B------:R-:W-:Y:S01]  /*6710*/  BSSY.RECONVERGENT B0, `(.L_x_74) ;  /* 0x000003e000007945 */ /* 0x000fe20003800200 */
[----:B------:R-:W-:Y:S02]  /*6720*/  IMAD.MOV.U32 R2, RZ, RZ, R22 ;  /* 0x000000ffff027224 */ /* 0x000fe400078e0016 */
[----:B------:R-:W-:-:S05]  /*6730*/  I2FP.F32.U32 R0, R0 ;  /* 0x0000000000007245 */ /* 0x000fca0000201000 */
[----:B------:R-:W-:-:S04]  /*6740*/  FMUL R0, R0, 0.0625 ;  /* 0x3d80000000007820 */ /* 0x000fc80000400000 */
[----:B0-----:R-:W-:Y:S01]  /*6750*/  FMUL R5, R0, 6.2831854820251464844 ;  /* 0x40c90fdb00057820 */ /* 0x001fe20000400000 */
[----:B------:R-:W-:-:S04]  /*6760*/  IMAD.MOV.U32 R0, RZ, RZ, R19 ;  /* 0x000000ffff007224 */ /* 0x000fc800078e0013 */
[----:B------:R-:W-:-:S13]  /*6770*/  FSETP.GE.AND P0, PT, |R5|, 105615, PT ;  /* 0x47ce47800500780b */ /* 0x000fda0003f06200 */
[----:B------:R-:W-:Y:S05]  /*6780*/  @!P0 BRA `(.L_x_75) ;  /* 0x0000000000d88947 */ /* 0x000fea0003800000 */
[----:B------:R-:W-:-:S13]  /*6790*/  FSETP.NEU.AND P1, PT, |R5|, +INF , PT ;  /* 0x7f8000000500780b */ /* 0x000fda0003f2d200 */
[----:B------:R-:W-:Y:S05]  /*67a0*/  @!P1 BRA `(.L_x_76) ;  /* 0x0000000000c89947 */ /* 0x000fea0003800000 */
[----:B------:R-:W0:Y:S01]  /*67b0*/  LDCU.64 UR4, c[0x4][0x10] ;  /* 0x01000200ff0477ac */ /* 0x000e220008000a00 */
[----:B------:R-:W-:Y:S01]  /*67c0*/  IMAD.SHL.U32 R2, R5, 0x100, RZ ;  /* 0x0000010005027824 */ /* 0x000fe200078e00ff */
[----:B------:R-:W-:Y:S01]  /*67d0*/  BSSY.RECONVERGENT B1, `(.L_x_77) ;  /* 0x0000013000017945 */ /* 0x000fe20003800200 */
[----:B------:R-:W-:Y:S02]  /*67e0*/  IMAD.MOV.U32 R6, RZ, RZ, RZ ;  /* 0x000000ffff067224 */ /* 0x000fe400078e00ff */
[----:B------:R-:W-:Y:S01]  /*67f0*/  IMAD.MOV.U32 R11, RZ, RZ, RZ ;  /* 0x000000ffff0b7224 */ /* 0x000fe200078e00ff */
[----:B------:R-:W-:Y:S01]  /*6800*/  LOP3.LUT R13, R2, 0x80000000, RZ, 0xfc, !PT ;  /* 0x80000000020d7812 */ /* 0x000fe200078efcff */
[----:B------:R-:W-:Y:S02]  /*6810*/  IMAD.MOV.U32 R4, RZ, RZ, RZ ;  /* 0x000000ffff047224 */ /* 0x000fe400078e00ff */
[----:B------:R-:W-:Y:S02]  /*6820*/  IMAD.MOV.U32 R0, RZ, RZ, R1 ;  /* 0x000000ffff007224 */ /* 0x000fe400078e0001 */
[----:B0-----:R-:W-:-:S02]  /*6830*/  IMAD.U32 R8, RZ, RZ, UR4 ;  /* 0x00000004ff087e24 */ /* 0x001fc4000f8e00ff */
[----:B------:R-:W-:-:S07]  /*6840*/  IMAD.U32 R9, RZ, RZ, UR5 ;  /* 0x00000005ff097e24 */ /* 0x000fce000f8e00ff */
.L_x_78:
[----:B------:R0:W2:Y:S01]  /*6850*/  LDG.E.CONSTANT R2, desc[UR36][R8.64] ;  /* 0x0000002408027981 */ /* 0x0000a2000c1e9900 */
[----:B------:R-:W-:-:S05]  /*6860*/  VIADD R4, R4, 0x1 ;  /* 0x0000000104047836 */ /* 0x000fca0000000000 */
[----:B------:R-:W-:Y:S02]  /*6870*/  ISETP.NE.AND P1, PT, R4, 0x6, PT ;  /* 0x000000060400780c */ /* 0x000fe40003f25270 */
[----:B0-----:R-:W-:-:S05]  /*6880*/  IADD3 R8, P3, PT, R8, 0x4, RZ ;  /* 0x0000000408087810 */ /* 0x001fca0007f7e0ff */
[----:B------:R-:W-:Y:S02]  /*6890*/  IMAD.X R9, RZ, RZ, R9, P3 ;  /* 0x000000ffff097224 */ /* 0x000fe400018e0609 */
[----:B--2---:R-:W-:-:S03]  /*68a0*/  IMAD.WIDE.U32 R2, R2, R13, RZ ;  /* 0x0000000d02027225 */ /* 0x004fc600078e00ff */
[----:B------:R-:W-:-:S05]  /*68b0*/  IADD3 R7, P2, PT, R2, R6, RZ ;  /* 0x0000000602077210 */ /* 0x000fca0007f5e0ff */
[----:B------:R0:W-:Y:S01]  /*68c0*/  STL [R0], R7 ;  /* 0x0000000700007387 */ /* 0x0001e20000100800 */
[----:B------:R-:W-:Y:S02]  /*68d0*/  IMAD.X R6, R3, 0x1, R11, P2 ;  /* 0x0000000103067824 */ /* 0x000fe400010e060b */
[----:B0-----:R-:W-:Y:S01]  /*68e0*/  VIADD R0, R0, 0x4 ;  /* 0x0000000400007836 */ /* 0x001fe20000000000 */
[----:B------:R-:W-:Y:S06]  /*68f0*/  @P1 BRA `(.L_x_78) ;  /* 0xfffffffc00d41947 */ /* 0x000fec000383ffff */
[----:B------:R-:W-:Y:S05]  /*6900*/  BSYNC.RECONVERGENT B1 ;  /* 0x0000000000017941 */ /* 0x000fea0003800200 */
.L_x_77:
        /* <DEDUP_REMOVED lines=28> */
.L_x_76:
[----:B------:R-:W-:Y:S01]  /*6ad0*/  FMUL R0, RZ, R5 ;  /* 0x00000005ff007220 */ /* 0x000fe20000400000 */
[----:B------:R-:W-:-:S07]  /*6ae0*/  IMAD.MOV.U32 R2, RZ, RZ, RZ ;  /* 0x000000ffff027224 */ /* 0x000fce00078e00ff */
.L_x_75:
[----:B------:R-:W-:Y:S05]  /*6af0*/  BSYNC.RECONVERGENT B0 ;  /* 0x0000000000007941 */ /* 0x000fea0003800200 */
.L_x_74:
[----:B------:R-:W-:Y:S02]  /*6b00*/  IMAD.MOV.U32 R16, RZ, RZ, 0x37cbac00 ;  /* 0x37cbac00ff107424 */ /* 0x000fe400078e00ff */
[----:B------:R-:W-:Y:S01]  /*6b10*/  FMUL R3, R0, R0 ;  /* 0x0000000000037220 */ /* 0x000fe20000400000 */
[----:B------:R-:W-:Y:S01]  /*6b20*/  LOP3.LUT R6, R2, 0x1, RZ, 0xc0, !PT ;  /* 0x0000000102067812 */ /* 0x000fe200078ec0ff */
[----:B------:R-:W-:Y:S01]  /*6b30*/  IMAD.MOV.U32 R15, RZ, RZ, 0x3c0885e4 ;  /* 0x3c0885e4ff0f7424 */ /* 0x000fe200078e00ff */
[----:B------:R-:W-:Y:S01]  /*6b40*/  BSSY.RECONVERGENT B0, `(.L_x_79) ;  /* 0x0000046000007945 */ /* 0x000fe20003800200 */
[----:B------:R-:W-:Y:S01]  /*6b50*/  FFMA R4, R3, R16, -0.0013887860113754868507 ;  /* 0xbab607ed03047423 */ /* 0x000fe20000000010 */
[----:B------:R-:W-:Y:S01]  /*6b60*/  ISETP.NE.U32.AND P1, PT, R6, 0x1, PT ;  /* 0x000000010600780c */ /* 0x000fe20003f25070 */
[----:B------:R-:W-:Y:S02]  /*6b70*/  VIADD R6, R2, 0x1 ;  /* 0x0000000102067836 */ /* 0x000fe40000000000 */
[----:B------:R-:W-:Y:S01]  /*6b80*/  IMAD.MOV.U32 R14, RZ, RZ, 0x3e2aaaa8 ;  /* 0x3e2aaaa8ff0e7424 */ /* 0x000fe200078e00ff */
[----:B------:R-:W-:-:S02]  /*6b90*/  FSEL R4, R4, -0.00019574658654164522886, P1 ;  /* 0xb94d415304047808 */ /* 0x000fc40000800000 */
[----:B------:R-:W-:Y:S02]  /*6ba0*/  FSEL R2, R15, 0.041666727513074874878, !P1 ;  /* 0x3d2aaabb0f027808 */ /* 0x000fe40004800000 */
[----:B------:R-:W-:Y:S02]  /*6bb0*/  LOP3.LUT P2, RZ, R6, 0x2, RZ, 0xc0, !PT ;  /* 0x0000000206ff7812 */ /* 0x000fe4000784c0ff */
[----:B------:R-:W-:Y:S01]  /*6bc0*/  FSEL R0, R0, 1, !P1 ;  /* 0x3f80000000007808 */ /* 0x000fe20004800000 */
[----:B------:R-:W-:Y:S01]  /*6bd0*/  FFMA R2, R3, R4, R2 ;  /* 0x0000000403027223 */ /* 0x000fe20000000002 */
[----:B------:R-:W-:-:S03]  /*6be0*/  FSEL R9, -R14, -0.4999999701976776123, !P1 ;  /* 0xbeffffff0e097808 */ /* 0x000fc60004800100 */
[C---:B------:R-:W-:Y:S02]  /*6bf0*/  FFMA R7, R3.reuse, R0, RZ ;  /* 0x0000000003077223 */ /* 0x040fe400000000ff */
[----:B------:R-:W-:-:S04]  /*6c00*/  FFMA R2, R3, R2, R9 ;  /* 0x0000000203027223 */ /* 0x000fc80000000009 */
[----:B------:R-:W-:-:S04]  /*6c10*/  FFMA R30, R7, R2, R0 ;  /* 0x00000002071e7223 */ /* 0x000fc80000000000 */
[----:B------:R-:W-:Y:S01]  /*6c20*/  @P2 FADD R30, RZ, -R30 ;  /* 0x8000001eff1e2221 */ /* 0x000fe20000000000 */
[----:B------:R-:W-:Y:S06]  /*6c30*/  @!P0 BRA `(.L_x_80) ;  /* 0x0000000000d88947 */ /* 0x000fec0003800000 */
        /* <DEDUP_REMOVED lines=12> */
.L_x_83:
        /* <DEDUP_REMOVED lines=12> */
.L_x_82:
        /* <DEDUP_REMOVED lines=14> */
[----:B---3--:R-:W-:Y:S02]  /*6ea0*/  @P0 SHF.L.W.U32.HI R3, R2, R5, R3 ;  /* 0x0000000502030219 */ /* 0x008fe40000010e03 */
[--C-:B------:R-:W-:Y:S02]  /*6eb0*/  SHF.R.U32.HI R5, RZ, 0x1e, R0.reuse ;  /* 0x0000001eff057819 */ /* 0x100fe40000011600 */
[C---:B------:R-:W-:Y:S01]  /*6ec0*/  SHF.L.W.U32.HI R22, R3.reuse, 0x2, R0 ;  /* 0x0000000203167819 */ /* 0x040fe20000010e00 */
[----:B------:R-:W-:-:S03]  /*6ed0*/  IMAD.SHL.U32 R3, R3, 0x4, RZ ;  /* 0x0000000403037824 */ /* 0x000fc600078e00ff */
[----:B------:R-:W-:Y:S02]  /*6ee0*/  SHF.R.S32.HI R2, RZ, 0x1f, R22 ;  /* 0x0000001fff027819 */ /* 0x000fe40000011416 */
[----:B------:R-:W-:Y:S02]  /*6ef0*/  ISETP.GE.AND P0, PT, R22, RZ, PT ;  /* 0x000000ff1600720c */ /* 0x000fe40003f06270 */
[C---:B------:R-:W-:Y:S02]  /*6f00*/  LOP3.LUT R6, R2.reuse, R3, RZ, 0x3c, !PT ;  /* 0x0000000302067212 */ /* 0x040fe400078e3cff */
[----:B------:R-:W-:Y:S02]  /*6f10*/  LOP3.LUT R7, R2, R22, RZ, 0x3c, !PT ;  /* 0x0000001602077212 */ /* 0x000fe400078e3cff */
[----:B------:R-:W-:-:S04]  /*6f20*/  LEA.HI R22, R22, R5, RZ, 0x1 ;  /* 0x0000000516167211 */ /* 0x000fc800078f08ff */
[----:B------:R-:W1:Y:S02]  /*6f30*/  I2F.F64.S64 R6, R6 ;  /* 0x0000000600067312 */ /* 0x000e640000301c00 */
[----:B-1----:R-:W-:-:S10]  /*6f40*/  DMUL R2, R6, UR4 ;  /* 0x0000000406027c28 */ /* 0x002fd40008000000 */
[----:B------:R-:W1:Y:S02]  /*6f50*/  F2F.F32.F64 R2, R2 ;  /* 0x0000000200027310 */ /* 0x000e640000301000 */
[----:B-1----:R-:W-:Y:S01]  /*6f60*/  FSEL R19, -R2, R2, !P0 ;  /* 0x0000000202137208 */ /* 0x002fe20004000100 */
[----:B0-----:R-:W-:Y:S06]  /*6f70*/  BRA `(.L_x_80) ;  /* 0x0000000000087947 */ /* 0x001fec0003800000 */
.L_x_81:
[----:B------:R-:W-:Y:S01]  /*6f80*/  FMUL R19, RZ, R5 ;  /* 0x00000005ff137220 */ /* 0x000fe20000400000 */
[----:B------:R-:W-:-:S07]  /*6f90*/  IMAD.MOV.U32 R22, RZ, RZ, RZ ;  /* 0x000000ffff167224 */ /* 0x000fce00078e00ff */
.L_x_80:
[----:B------:R-:W-:Y:S05]  /*6fa0*/  BSYNC.RECONVERGENT B0 ;  /* 0x0000000000007941 */ /* 0x000fea0003800200 */
.L_x_79:
[----:B------:R-:W0:Y:S01]  /*6fb0*/  S2R R3, SR_TID.X ;  /* 0x0000000000037919 */ /* 0x000e220000002100 */
[----:B------:R-:W-:Y:S01]  /*6fc0*/  MOV R0, 0x400 ;  /* 0x0000040000007802 */ /* 0x000fe20000000f00 */
[----:B------:R-:W-:Y:S01]  /*6fd0*/  FMUL R8, R19, R19 ;  /* 0x0000001313087220 */ /* 0x000fe20000400000 */
[C---:B------:R-:W-:Y:S01]  /*6fe0*/  LOP3.LUT R4, R22.reuse, 0x1, RZ, 0xc0, !PT ;  /* 0x0000000116047812 */ /* 0x040fe200078ec0ff */
[----:B------:R-:W1:Y:S01]  /*6ff0*/  S2R R7, SR_CgaCtaId ;  /* 0x0000000000077919 */ /* 0x000e620000008800 */
[----:B------:R-:W-:Y:S01]  /*7000*/  IMAD.MOV.U32 R13, RZ, RZ, 0x3d2aaabb ;  /* 0x3d2aaabbff0d7424 */ /* 0x000fe200078e00ff */
[----:B------:R-:W-:Y:S01]  /*7010*/  LOP3.LUT P1, RZ, R22, 0x2, RZ, 0xc0, !PT ;  /* 0x0000000216ff7812 */ /* 0x000fe2000782c0ff */
[----:B------:R-:W-:Y:S01]  /*7020*/  VIADD R2, R0, 0x810 ;  /* 0x0000081000027836 */ /* 0x000fe20000000000 */
[----:B------:R-:W-:Y:S01]  /*7030*/  ISETP.NE.U32.AND P0, PT, R4, 0x1, PT ;  /* 0x000000010400780c */ /* 0x000fe20003f05070 */
[----:B------:R-:W-:Y:S01]  /*7040*/  FFMA R4, R8, R16, -0.0013887860113754868507 ;  /* 0xbab607ed08047423 */ /* 0x000fe20000000010 */
[----:B------:R-:W-:Y:S01]  /*7050*/  IMAD.MOV.U32 R12, RZ, RZ, 0x3effffff ;  /* 0x3effffffff0c7424 */ /* 0x000fe200078e00ff */
[----:B------:R-:W-:Y:S01]  /*7060*/  F2F.F64.F32 R30, R30 ;  /* 0x0000001e001e7310 */ /* 0x000fe20000201800 */
[----:B------:R-:W-:Y:S01]  /*7070*/  FSEL R11, R13, 0.0083327032625675201416, !P0 ;  /* 0x3c0885e40d0b7808 */ /* 0x000fe20004000000 */
[----:B------:R-:W-:Y:S05]  /*7080*/  WARPSYNC.ALL ;  /* 0x0000000000007948 */ /* 0x000fea0003800000 */
[----:B------:R-:W-:Y:S01]  /*7090*/  FSEL R9, R4, -0.00019574658654164522886, !P0 ;  /* 0xb94d415304097808 */ /* 0x000fe20004000000 */
[----:B------:R-:W-:Y:S01]  /*70a0*/  BSSY.RECONVERGENT B0, `(.L_x_84) ;  /* 0x0000058000007945 */ /* 0x000fe20003800200 */
[----:B------:R-:W-:-:S02]  /*70b0*/  FSEL R10, -R12, -0.16666662693023681641, !P0 ;  /* 0xbe2aaaa80c0a7808 */ /* 0x000fc40004000100 */
[----:B------:R-:W-:Y:S01]  /*70c0*/  FSEL R19, R19, 1, P0 ;  /* 0x3f80000013137808 */ /* 0x000fe20000000000 */
[----:B------:R-:W-:Y:S01]  /*70d0*/  FFMA R9, R8, R9, R11 ;  /* 0x0000000908097223 */ /* 0x000fe2000000000b */
[----:B------:R-:W-:-:S03]  /*70e0*/  LOP3.LUT R28, R28, 0xf, RZ, 0xc0, !PT ;  /* 0x0000000f1c1c7812 */ /* 0x000fc600078ec0ff */
[C---:B------:R-:W-:Y:S01]  /*70f0*/  FFMA R20, R8.reuse, R9, R10 ;  /* 0x0000000908147223 */ /* 0x040fe2000000000a */
[----:B------:R-:W-:Y:S01]  /*7100*/  FFMA R18, R8, R19, RZ ;  /* 0x0000001308127223 */ /* 0x000fe200000000ff */
[----:B------:R-:W-:Y:S01]  /*7110*/  I2FP.F32.U32 R28, R28 ;  /* 0x0000001c001c7245 */ /* 0x000fe20000201000 */
[C---:B0-----:R-:W-:Y:S01]  /*7120*/  IMAD.SHL.U32 R0, R3.reuse, 0x2, RZ ;  /* 0x0000000203007824 */ /* 0x041fe200078e00ff */
[----:B------:R-:W-:Y:S01]  /*7130*/  LOP3.LUT R5, R3, 0x7, RZ, 0xc0, !PT ;  /* 0x0000000703057812 */ /* 0x000fe200078ec0ff */
[----:B------:R-:W-:Y:S01]  /*7140*/  FFMA R22, R18, R20, R19 ;  /* 0x0000001412167223 */ /* 0x000fe20000000013 */
[----:B-1----:R-:W-:Y:S02]  /*7150*/  LEA R2, R7, R2, 0x18 ;  /* 0x0000000207027211 */ /* 0x002fe400078ec0ff */
[----:B------:R-:W-:Y:S01]  /*7160*/  LOP3.LUT R5, R5, 0x7f0, R0, 0xf8, !PT ;  /* 0x000007f005057812 */ /* 0x000fe200078ef800 */
[----:B------:R-:W-:-:S04]  /*7170*/  @P1 FADD R22, RZ, -R22 ;  /* 0x80000016ff161221 */ /* 0x000fc80000000000 */
[----:B------:R-:W-:Y:S01]  /*7180*/  IMAD R17, R5, 0x10, R2 ;  /* 0x0000001005117824 */ /* 0x000fe200078e0202 */
[----:B------:R-:W0:Y:S04]  /*7190*/  F2F.F64.F32 R20, R22 ;  /* 0x0000001600147310 */ /* 0x000e280000201800 */
[----:B------:R-:W0:Y:S04]  /*71a0*/  LDS.128 R4, [R17+0x80] ;  /* 0x0000800011047984 */ /* 0x000e280000000c00 */
[----:B------:R-:W1:Y:S01]  /*71b0*/  LDS.128 R8, [R17] ;  /* 0x0000000011087984 */ /* 0x000e620000000c00 */
[----:B0-----:R-:W-:-:S02]  /*71c0*/  DMUL R18, R20, R4 ;  /* 0x0000000414127228 */ /* 0x001fc40000000000 */
[----:B------:R-:W-:-:S06]  /*71d0*/  DMUL R20, R20, R6 ;  /* 0x0000000614147228 */ /* 0x000fcc0000000000 */
[C---:B------:R-:W-:Y:S02]  /*71e0*/  DFMA R18, R30.reuse, R6, R18 ;  /* 0x000000061e12722b */ /* 0x040fe40000000012 */
[----:B------:R-:W-:-:S06]  /*71f0*/  DFMA R20, R30, R4, -R20 ;  /* 0x000000041e14722b */ /* 0x000fcc0000000814 */
[C-C-:B-1----:R-:W-:Y:S02]  /*7200*/  DADD R6, R10.reuse, R18.reuse ;  /* 0x000000000a067229 */ /* 0x142fe40000000012 */
[----:B------:R-:W-:Y:S01]  /*7210*/  DADD R10, R10, -R18 ;  /* 0x000000000a0a7229 */ /* 0x000fe20000000812 */
[----:B------:R-:W-:Y:S01]  /*7220*/  FMUL R18, R28, 0.03125 ;  /* 0x3d0000001c127820 */ /* 0x000fe20000400000 */
[----:B------:R-:W-:Y:S01]  /*7230*/  DADD R4, R8, R20 ;  /* 0x0000000008047229 */ /* 0x000fe20000000014 */
[----:B------:R-:W-:Y:S01]  /*7240*/  BAR.SYNC.DEFER_BLOCKING 0x0 ;  /* 0x0000000000007b1d */ /* 0x000fe20000010000 */
[----:B------:R-:W-:Y:S02]  /*7250*/  IMAD.MOV.U32 R19, RZ, RZ, R24 ;  /* 0x000000ffff137224 */ /* 0x000fe400078e0018 */
[----:B------:R-:W-:-:S03]  /*7260*/  FMUL R18, R18, 6.2831854820251464844 ;  /* 0x40c90fdb12127820 */ /* 0x000fc60000400000 */
[----:B------:R-:W-:Y:S02]  /*7270*/  DADD R8, R8, -R20 ;  /* 0x0000000008087229 */ /* 0x000fe40000000814 */
[----:B------:R-:W-:Y:S01]  /*7280*/  FSETP.GE.AND P0, PT, |R18|, 105615, PT ;  /* 0x47ce47801200780b */ /* 0x000fe20003f06200 */
[----:B------:R-:W-:Y:S01]  /*7290*/  IMAD.MOV.U32 R20, RZ, RZ, R23 ;  /* 0x000000ffff147224 */ /* 0x000fe200078e0017 */
[----:B------:R0:W-:Y:S04]  /*72a0*/  STS.128 [R17], R4 ;  /* 0x0000000411007388 */ /* 0x0001e80000000c00 */
[----:B------:R0:W-:Y:S01]  /*72b0*/  STS.128 [R17+0x80], R8 ;  /* 0x0000800811007388 */ /* 0x0001e20000000c00 */
        /* <DEDUP_REMOVED lines=11> */
.L_x_87:
        /* <DEDUP_REMOVED lines=40> */
[----:B-1----:R-:W-:Y:S06]  /*75f0*/  BRA `(.L_x_85) ;  /* 0x0000000000087947 */ /* 0x002fec0003800000 */
.L_x_86:
[----:B------:R-:W-:Y:S01]  /*7600*/  FMUL R20, RZ, R18 ;  /* 0x00000012ff147220 */ /* 0x000fe20000400000 */
[----:B------:R-:W-:-:S07]  /*7610*/  IMAD.MOV.U32 R19, RZ, RZ, RZ ;  /* 0x000000ffff137224 */ /* 0x000fce00078e00ff */
.L_x_85:
[----:B------:R-:W-:Y:S05]  /*7620*/  BSYNC.RECONVERGENT B0 ;  /* 0x0000000000007941 */ /* 0x000fea0003800200 */
.L_x_84:
        /* <DEDUP_REMOVED lines=26> */
.L_x_91:
        /* <DEDUP_REMOVED lines=37> */
[----:B-1----:R-:W-:-:S10]  /*7a20*/  DMUL R6, R10, UR4 ;  /* 0x000000040a067c28 */ /* 0x002fd40008000000 */
[----:B------:R-:W1:Y:S02]  /*7a30*/  F2F.F32.F64 R6, R6 ;  /* 0x0000000600067310 */ /* 0x000e640000301000 */
[----:B-1----:R-:W-:Y:S01]  /*7a40*/  FSEL R23, -R6, R6, !P0 ;  /* 0x0000000606177208 */ /* 0x002fe20004000100 */
[----:B0-----:R-:W-:Y:S06]  /*7a50*/  BRA `(.L_x_89) ;  /* 0x0000000000087947 */ /* 0x001fec0003800000 */
.L_x_90:
[----:B------:R-:W-:Y:S01]  /*7a60*/  FMUL R23, RZ, R18 ;  /* 0x00000012ff177220 */ /* 0x000fe20000400000 */
[----:B------:R-:W-:-:S07]  /*7a70*/  IMAD.MOV.U32 R24, RZ, RZ, RZ ;  /* 0x000000ffff187224 */ /* 0x000fce00078e00ff */
.L_x_89:
[----:B------:R-:W-:Y:S05]  /*7a80*/  BSYNC.RECONVERGENT B0 ;  /* 0x0000000000007941 */ /* 0x000fea0003800200 */
.L_x_88:
[----:B------:R-:W-:Y:S01]  /*7a90*/  LOP3.LUT R5, R3, 0xf, RZ, 0xc0, !PT ;  /* 0x0000000f03057812 */ /* 0x000fe200078ec0ff */
[----:B------:R-:W-:Y:S01]  /*7aa0*/  FMUL R8, R23, R23 ;  /* 0x0000001717087220 */ /* 0x000fe20000400000 */
[----:B------:R-:W-:Y:S01]  /*7ab0*/  LOP3.LUT R4, R24, 0x1, RZ, 0xc0, !PT ;  /* 0x0000000118047812 */ /* 0x000fe200078ec0ff */
[----:B------:R-:W-:Y:S01]  /*7ac0*/  BSSY.RECONVERGENT B0, `(.L_x_92) ;  /* 0x0000057000007945 */ /* 0x000fe20003800200 */
[----:B------:R-:W-:Y:S02]  /*7ad0*/  LOP3.LUT R5, R5, 0x7e0, R0, 0xf8, !PT ;  /* 0x000007e005057812 */ /* 0x000fe400078ef800 */
[----:B------:R-:W-:Y:S01]  /*7ae0*/  ISETP.NE.U32.AND P0, PT, R4, 0x1, PT ;  /* 0x000000010400780c */ /* 0x000fe20003f05070 */
[----:B------:R-:W-:Y:S01]  /*7af0*/  FFMA R4, R8, R16, -0.0013887860113754868507 ;  /* 0xbab607ed08047423 */ /* 0x000fe20000000010 */
[----:B------:R-:W-:Y:S01]  /*7b00*/  LOP3.LUT P1, RZ, R24, 0x2, RZ, 0xc0, !PT ;  /* 0x0000000218ff7812 */ /* 0x000fe2000782c0ff */
[----:B------:R-:W-:Y:S01]  /*7b10*/  IMAD R17, R5, 0x10, R2 ;  /* 0x0000001005117824 */ /* 0x000fe200078e0202 */
[----:B------:R-:W-:-:S02]  /*7b20*/  FSEL R11, R13, 0.0083327032625675201416, !P0 ;  /* 0x3c0885e40d0b7808 */ /* 0x000fc40004000000 */
[----:B------:R-:W-:Y:S02]  /*7b30*/  FSEL R9, R4, -0.00019574658654164522886, !P0 ;  /* 0xb94d415304097808 */ /* 0x000fe40004000000 */
[----:B------:R-:W0:Y:S01]  /*7b40*/  LDS.128 R4, [R17+0x100] ;  /* 0x0001000011047984 */ /* 0x000e220000000c00 */
[----:B------:R-:W-:Y:S02]  /*7b50*/  FSEL R10, -R12, -0.16666662693023681641, !P0 ;  /* 0xbe2aaaa80c0a7808 */ /* 0x000fe40004000100 */
[----:B------:R-:W-:Y:S01]  /*7b60*/  FSEL R23, R23, 1, P0 ;  /* 0x3f80000017177808 */ /* 0x000fe20000000000 */
[----:B------:R-:W-:Y:S01]  /*7b70*/  FFMA R9, R8, R9, R11 ;  /* 0x0000000908097223 */ /* 0x000fe2000000000b */
[----:B------:R-:W-:-:S03]  /*7b80*/  FSETP.GE.AND P0, PT, |R25|, 105615, PT ;  /* 0x47ce47801900780b */ /* 0x000fc60003f06200 */
[C---:B------:R-:W-:Y:S01]  /*7b90*/  FFMA R19, R8.reuse, R9, R10 ;  /* 0x0000000908137223 */ /* 0x040fe2000000000a */
[----:B------:R-:W-:Y:S02]  /*7ba0*/  FFMA R18, R8, R23, RZ ;  /* 0x0000001708127223 */ /* 0x000fe400000000ff */
[----:B------:R-:W1:Y:S02]  /*7bb0*/  LDS.128 R8, [R17] ;  /* 0x0000000011087984 */ /* 0x000e640000000c00 */
[----:B------:R-:W-:Y:S02]  /*7bc0*/  FFMA R24, R18, R19, R23 ;  /* 0x0000001312187223 */ /* 0x000fe40000000017 */
[----:B------:R-:W-:Y:S02]  /*7bd0*/  F2F.F64.F32 R22, R22 ;  /* 0x0000001600167310 */ /* 0x000fe40000201800 */
[----:B------:R-:W-:-:S06]  /*7be0*/  @P1 FADD R24, RZ, -R24 ;  /* 0x80000018ff181221 */ /* 0x000fcc0000000000 */
[----:B------:R-:W0:Y:S02]  /*7bf0*/  F2F.F64.F32 R18, R24 ;  /* 0x0000001800127310 */ /* 0x000e240000201800 */
[C---:B0-----:R-:W-:Y:S02]  /*7c00*/  DMUL R20, R18.reuse, R4 ;  /* 0x0000000412147228 */ /* 0x041fe40000000000 */
[----:B------:R-:W-:-:S06]  /*7c10*/  DMUL R18, R18, R6 ;  /* 0x0000000612127228 */ /* 0x000fcc0000000000 */
[C---:B------:R-:W-:Y:S02]  /*7c20*/  DFMA R20, R22.reuse, R6, R20 ;  /* 0x000000061614722b */ /* 0x040fe40000000014 */
[----:B------:R-:W-:-:S06]  /*7c30*/  DFMA R18, R22, R4, -R18 ;  /* 0x000000041612722b */ /* 0x000fcc0000000812 */
[----:B-1----:R-:W-:Y:S02]  /*7c40*/  DADD R6, R10, R20 ;  /* 0x000000000a067229 */ /* 0x002fe40000000014 */
[----:B------:R-:W-:Y:S01]  /*7c50*/  DADD R4, R8, R18 ;  /* 0x0000000008047229 */ /* 0x000fe20000000012 */
[----:B------:R-:W-:Y:S06]  /*7c60*/  BAR.SYNC.DEFER_BLOCKING 0x0 ;  /* 0x0000000000007b1d */ /* 0x000fec0000010000 */
[----:B------:R-:W-:Y:S02]  /*7c70*/  DADD R10, R10, -R20 ;  /* 0x000000000a0a7229 */ /* 0x000fe40000000814 */
[----:B------:R-:W-:Y:S01]  /*7c80*/  DADD R8, R8, -R18 ;  /* 0x0000000008087229 */ /* 0x000fe20000000812 */
[----:B------:R-:W-:-:S02]  /*7c90*/  IMAD.MOV.U32 R18, RZ, RZ, R27 ;  /* 0x000000ffff127224 */ /* 0x000fc400078e001b */
        /* <DEDUP_REMOVED lines=14> */
.L_x_95:
        /* <DEDUP_REMOVED lines=41> */
.L_x_94:
[----:B------:R-:W-:Y:S01]  /*8010*/  FMUL R19, RZ, R25 ;  /* 0x00000019ff137220 */ /* 0x000fe20000400000 */
[----:B------:R-:W-:-:S07]  /*8020*/  IMAD.MOV.U32 R18, RZ, RZ, RZ ;  /* 0x000000ffff127224 */ /* 0x000fce00078e00ff */
.L_x_93:
[----:B------:R-:W-:Y:S05]  /*8030*/  BSYNC.RECONVERGENT B0 ;  /* 0x0000000000007941 */ /* 0x000fea0003800200 */
.L_x_92:
        /* <DEDUP_REMOVED lines=26> */
.L_x_99:
        /* <DEDUP_REMOVED lines=41> */
.L_x_98:
[----:B------:R-:W-:Y:S01]  /*8470*/  FMUL R26, RZ, R25 ;  /* 0x00000019ff1a7220 */ /* 0x000fe20000400000 */
[----:B------:R-:W-:-:S07]  /*8480*/  IMAD.MOV.U32 R27, RZ, RZ, RZ ;  /* 0x000000ffff1b7224 */ /* 0x000fce00078e00ff */
.L_x_97:
[----:B------:R-:W-:Y:S05]  /*8490*/  BSYNC.RECONVERGENT B0 ;  /* 0x0000000000007941 */ /* 0x000fea0003800200 */
.L_x_96:
[----:B------:R-:W-:Y:S01]  /*84a0*/  LOP3.LUT R3, R3, 0x1f, RZ, 0xc0, !PT ;  /* 0x0000001f03037812 */ /* 0x000fe200078ec0ff */
[----:B------:R-:W-:Y:S01]  /*84b0*/  F2F.F64.F32 R8, R9 ;  /* 0x0000000900087310 */ /* 0x000fe20000201800 */
[----:B------:R-:W-:Y:S02]  /*84c0*/  LOP3.LUT R4, R27, 0x1, RZ, 0xc0, !PT ;  /* 0x000000011b047812 */ /* 0x000fe400078ec0ff */
[----:B------:R-:W-:Y:S01]  /*84d0*/  LOP3.LUT R5, R3, 0x7c0, R0, 0xf8, !PT ;  /* 0x000007c003057812 */ /* 0x000fe200078ef800 */
[----:B------:R-:W-:Y:S01]  /*84e0*/  FMUL R3, R26, R26 ;  /* 0x0000001a1a037220 */ /* 0x000fe20000400000 */
[----:B------:R-:W-:Y:S02]  /*84f0*/  ISETP.NE.U32.AND P0, PT, R4, 0x1, PT ;  /* 0x000000010400780c */ /* 0x000fe40003f05070 */
[----:B------:R-:W-:Y:S01]  /*8500*/  LOP3.LUT P1, RZ, R27, 0x2, RZ, 0xc0, !PT ;  /* 0x000000021bff7812 */ /* 0x000fe2000782c0ff */
[----:B------:R-:W-:Y:S02]  /*8510*/  IMAD R2, R5, 0x10, R2 ;  /* 0x0000001005027824 */ /* 0x000fe400078e0202 */
[----:B------:R-:W-:Y:S01]  /*8520*/  FFMA R16, R3, R16, -0.0013887860113754868507 ;  /* 0xbab607ed03107423 */ /* 0x000fe20000000010 */
[----:B------:R-:W-:-:S02]  /*8530*/  FSEL R0, R13, 0.0083327032625675201416, !P0 ;  /* 0x3c0885e40d007808 */ /* 0x000fc40004000000 */
[----:B------:R-:W-:Y:S01]  /*8540*/  FSEL R11, -R12, -0.16666662693023681641, !P0 ;  /* 0xbe2aaaa80c0b7808 */ /* 0x000fe20004000100 */
[----:B------:R-:W0:Y:S01]  /*8550*/  LDS.128 R4, [R2+0x200] ;  /* 0x0002000002047984 */ /* 0x000e220000000c00 */
[----:B------:R-:W-:Y:S02]  /*8560*/  FSEL R16, R16, -0.00019574658654164522886, !P0 ;  /* 0xb94d415310107808 */ /* 0x000fe40004000000 */
[----:B------:R-:W-:Y:S01]  /*8570*/  FSEL R26, R26, 1, P0 ;  /* 0x3f8000001a1a7808 */ /* 0x000fe20000000000 */
[----:B------:R-:W1:Y:S02]  /*8580*/  LDS.128 R12, [R2] ;  /* 0x00000000020c7984 */ /* 0x000e640000000c00 */
[----:B------:R-:W-:-:S04]  /*8590*/  FFMA R0, R3, R16, R0 ;  /* 0x0000001003007223 */ /* 0x000fc80000000000 */
[C---:B------:R-:W-:Y:S01]  /*85a0*/  FFMA R0, R3.reuse, R0, R11 ;  /* 0x0000000003007223 */ /* 0x040fe2000000000b */
[----:B------:R-:W-:-:S04]  /*85b0*/  FFMA R3, R3, R26, RZ ;  /* 0x0000001a03037223 */ /* 0x000fc800000000ff */
        /* <DEDUP_REMOVED lines=13> */
[----:B------:R-:W-:Y:S01]  /*8690*/  STS.128 [R2+0x200], R12 ;  /* 0x0002000c02007388 */ /* 0x000fe20000000c00 */
[----:B------:R-:W-:Y:S06]  /*86a0*/  BAR.SYNC.DEFER_BLOCKING 0x0 ;  /* 0x0000000000007b1d */ /* 0x000fec0000010000 */
[----:B------:R-:W0:Y:S04]  /*86b0*/  LDS.128 R8, [R29] ;  /* 0x000000001d087984 */ /* 0x000e280000000c00 */
[----:B------:R-:W1:Y:S01]  /*86c0*/  LDS.128 R16, [R29+0x200] ;  /* 0x000200001d107984 */ /* 0x000e620000000c00 */
[----:B0-----:R-:W-:-:S02]  /*86d0*/  DMUL R8, R8, 0.015625 ;  /* 0x3f90000008087828 */ /* 0x001fc40000000000 */
[----:B------:R-:W-:Y:S02]  /*86e0*/  DMUL R10, R10, 0.015625 ;  /* 0x3f9000000a0a7828 */ /* 0x000fe40000000000 */
[----:B-1----:R-:W-:Y:S02]  /*86f0*/  DMUL R16, R16, 0.015625 ;  /* 0x3f90000010107828 */ /* 0x002fe40000000000 */
[----:B------:R-:W-:-:S03]  /*8700*/  DMUL R18, R18, 0.015625 ;  /* 0x3f90000012127828 */ /* 0x000fc60000000000 */
[----:B------:R-:W-:Y:S04]  /*8710*/  STS.128 [R29], R8 ;  /* 0x000000081d007388 */ /* 0x000fe80000000c00 */
[----:B------:R-:W-:Y:S01]  /*8720*/  STS.128 [R29+0x200], R16 ;  /* 0x000200101d007388 */ /* 0x000fe20000000c00 */
[----:B------:R-:W-:Y:S05]  /*8730*/  EXIT ;  /* 0x000000000000794d */ /* 0x000fea0003800000 */
.L_x_100:
[----:B------:R-:W-:-:S00]  /*8740*/  BRA `(.L_x_100) ;  /* 0xfffffffc00fc7947 */ /* 0x000fc0000383ffff */
[----:B------:R-:W-:-:S00]  /*8750*/  NOP ;  /* 0x0000000000007918 */ /* 0x000fc00000000000 */
        /* <DEDUP_REMOVED lines=10> */
.L_x_101:


//--------------------- .nv.global.init           --------------------------
	.section	.nv.global.init,"aw",@progbits
	.align	4
.nv.global.init:
	.type		__cudart_i2opi_f,@object
	.size		__cudart_i2opi_f,($str - __cudart_i2opi_f)
__cudart_i2opi_f:
        /*0000*/ 	.byte	0x41, 0x90, 0x43, 0x3c, 0x99, 0x95, 0x62, 0xdb, 0xc0, 0xdd, 0x34, 0xf5, 0xd1, 0x57, 0x27, 0xfc
        /*0010*/ 	.byte	0x29, 0x15, 0x44, 0x4e, 0x6e, 0x83, 0xf9, 0xa2
	.type		$str,@object
	.size		$str,(.L_0 - $str)
$str:
        /*0018*/ 	.byte	0x6e, 0x75, 0x6d, 0x20, 0x25, 0x64, 0x20, 0x72, 0x65, 0x61, 0x6c, 0x20, 0x25, 0x66, 0x20, 0x69
        /*0028*/ 	.byte	0x6d, 0x61, 0x67, 0x20, 0x25, 0x66, 0x0a, 0x00
.L_0:


//--------------------- .nv.shared._Z20_multiply_fft_kernelPtS_S_mm --------------------------
	.section	.nv.shared._Z20_multiply_fft_kernelPtS_S_mm,"aw",@nobits
	.sectionflags	@""
	.align	16
.nv.shared._Z20_multiply_fft_kernelPtS_S_mm:
	.zero		4112


//--------------------- .nv.shared.reserved.0     --------------------------
	.section	.nv.shared.reserved.0,"aw",@nobits
	.weak		__nv_reservedSMEM_offset_0_alias
	.size		__nv_reservedSMEM_offset_0_alias, 0, 64
	.other		__nv_reservedSMEM_offset_0_alias,@"STO_CUDA_RESERVED_SHARED STV_DEFAULT"
__nv_reservedSMEM_offset_0_alias:
	.zero		0
	.zero		64


//--------------------- .nv.constant0._Z20_multiply_fft_kernelPtS_S_mm --------------------------
	.section	.nv.constant0._Z20_multiply_fft_kernelPtS_S_mm,"a",@progbits
	.sectionflags	@""
	.align	4
.nv.constant0._Z20_multiply_fft_kernelPtS_S_mm:
	.zero		936


//--------------------- SYMBOLS --------------------------

	.type		.nv.reservedSmem.offset0,@object
	.size		.nv.reservedSmem.offset0,0x4
	.type		.nv.reservedSmem.cap,@object
	.size		.nv.reservedSmem.cap,0x4
	.type		vprintf,@function
